// auto-generated by cutlass_sweep.sparse_gemm — config: {"arch": "sm_90", "cluster_m": 2, "cluster_n": 1, "dtype": "e4m3", "tile_k": 128, "tile_m": 128, "tile_n": 128}
#include "cutlass/cutlass.h"
#include "cutlass/gemm/collective/collective_builder.hpp"
#include "cutlass/gemm/device/gemm_universal_adapter.h"
#include "cutlass/gemm/kernel/gemm_universal.hpp"
#include "cutlass/epilogue/collective/collective_builder.hpp"

using Elem = cutlass::float_e4m3_t;
using Acc  = float;
using TileShape    = cute::Shape<cute::_128, cute::_128, cute::_128>;
using ClusterShape = cute::Shape<cute::_2, cute::_1, cute::_1>;

using CollectiveEpilogue = typename cutlass::epilogue::collective::CollectiveBuilder<
    cutlass::arch::Sm90, cutlass::arch::OpClassSparseTensorOp,
    TileShape, ClusterShape,
    cutlass::epilogue::collective::EpilogueTileAuto,
    Acc, Acc,
    Acc, cutlass::layout::ColumnMajor, 128 / cutlass::sizeof_bits<Acc>::value,
    Acc, cutlass::layout::ColumnMajor, 128 / cutlass::sizeof_bits<Acc>::value,
    cutlass::epilogue::collective::EpilogueScheduleAuto
  >::CollectiveOp;

using CollectiveMainloop = typename cutlass::gemm::collective::CollectiveBuilder<
    cutlass::arch::Sm90, cutlass::arch::OpClassSparseTensorOp,
    Elem, cutlass::layout::RowMajor, 128 / cutlass::sizeof_bits<Elem>::value,
    Elem, cutlass::layout::ColumnMajor, 128 / cutlass::sizeof_bits<Elem>::value,
    Acc,
    TileShape, ClusterShape,
    cutlass::gemm::collective::StageCountAutoCarveout<static_cast<int>(sizeof(typename CollectiveEpilogue::SharedStorage))>,
    cutlass::gemm::collective::KernelScheduleAuto
  >::CollectiveOp;

using GemmKernel = cutlass::gemm::kernel::GemmUniversal<
    cute::Shape<int,int,int,int>,
    CollectiveMainloop,
    CollectiveEpilogue
>;
using Gemm = cutlass::gemm::device::GemmUniversalAdapter<GemmKernel>;

auto* _anchor = &cutlass::device_kernel<GemmKernel>;


// ===== COMPILED SASS (sm_90a) =====

	.target	sm_90a

	.elftype	@"ET_EXEC"


//--------------------- .note.nv.tkinfo           --------------------------
	.section	.note.nv.tkinfo,"",@"SHT_NOTE"
	.sectionflags	@"SHF_NOTE_NV_TKINFO"
	.tkinfo
        /*0018*/ 	.word	0x00000002
        /*0030*/ 	.string	""
        /*0030*/ 	.string	"ptxas"
        /*0030*/ 	.string	"Cuda compilation tools, release 13.0, V13.0.88"
        /*0030*/ 	.string	"Build cuda_13.0.r13.0/compiler.36424714_0"
        /*0030*/ 	.string	"-arch sm_90a -m 64 "



//--------------------- .note.nv.cuinfo           --------------------------
	.section	.note.nv.cuinfo,"",@"SHT_NOTE"
	.sectionflags	@"SHF_NOTE_NV_CUINFO"
        /*0018*/ 	.short	0x0002
        /*001a*/ 	.short	0x005a
        /*001c*/ 	.short	0x0082
	.zero		2


//--------------------- .nv.info                  --------------------------
	.section	.nv.info,"",@"SHT_CUDA_INFO"
	.align	4


	//----- nvinfo : EIATTR_REGCOUNT
	.align		4
        /*0000*/ 	.byte	0x04, 0x2f
        /*0002*/ 	.short	(.L_12 - .L_11)
	.align		4
.L_11:
        /*0004*/ 	.word	index@(_ZN7cutlass13device_kernelINS_4gemm6kernel13GemmUniversalIN4cute5tupleIJiiiiEEENS1_10collective13CollectiveMmaINS1_43MainloopSm90TmaGmmaWarpSpecializedSparseFP8ILi8ENS5_IJNS4_1CILi2EEENSA_ILi1EEESC_EEENS1_35KernelTmaWarpSpecializedCooperativeEEENS5_IJNSA_ILi128EEESG_SG_EEENS_12float_e4m3_tENS5_IJNS4_6LayoutINS5_IJiNS5_IJSB_iEEEiEEENS5_IJlNS5_IJSC_SB_EEElEEEEENSJ_INS5_IJNS5_IJNSA_ILi64EEEiEEENS5_IJSG_iEEEiEEENS5_IJNS5_IJSG_NSA_ILi8192EEEEEENS5_IJSC_lEEElEEEEEEEESI_NS5_IJlSC_lEEENS4_8TiledMMAINS4_8MMA_AtomIJNS4_4SM904GMMA6SPARSE32GMMA_64x128x64_F32E4M3E4M3_SS_TNILNS13_7ScaleInE1ELS16_1ELNS13_9SparseSelE0EEEEEENSJ_ISD_NS5_IJSC_NSA_ILi0EEES1A_EEEEENS5_IJNS4_10UnderscoreES1D_S1D_EEEEENS4_13SM90_TMA_LOADENS4_14ComposedLayoutINS4_7SwizzleILi2ELi4ELi3EEENS4_25smem_sparse_ptr_flag_bitsILi2ELi8EEENSJ_INS5_IJNS5_IJSC_NSA_ILi8EEEEEENS5_IJSB_SP_EEEEEENS5_IJNS5_IJS1A_SG_EEESM_EEEEEEEvNS4_8identityENS4_23SM90_TMA_LOAD_MULTICASTENS1H_INS1I_ILi3ELi4ELi3EEENS4_18smem_ptr_flag_bitsILi8EEENSJ_INS5_IJS1M_SG_EEENS5_IJSG_SC_EEEEEEEvS1U_EENS_8epilogue10collective6detail29Sm90TmaWarpSpecializedAdapterINS25_15DefaultEpilogueIfNS5_IJSC_llEEES29_NS24_6thread17LinearCombinationIfLi1EffLNS2A_9ScaleType4KindE0ELNS_15FloatRoundStyleE2EfEENS1_15EpilogueDefaultEEEEEvvEEEEvNT_6ParamsE)
        /*0008*/ 	.word	0x000000a8


	//----- nvinfo : EIATTR_FRAME_SIZE
	.align		4
.L_12:
        /*000c*/ 	.byte	0x04, 0x11
        /*000e*/ 	.short	(.L_14 - .L_13)
	.align		4
.L_13:
        /*0010*/ 	.word	index@(_ZN7cutlass13device_kernelINS_4gemm6kernel13GemmUniversalIN4cute5tupleIJiiiiEEENS1_10collective13CollectiveMmaINS1_43MainloopSm90TmaGmmaWarpSpecializedSparseFP8ILi8ENS5_IJNS4_1CILi2EEENSA_ILi1EEESC_EEENS1_35KernelTmaWarpSpecializedCooperativeEEENS5_IJNSA_ILi128EEESG_SG_EEENS_12float_e4m3_tENS5_IJNS4_6LayoutINS5_IJiNS5_IJSB_iEEEiEEENS5_IJlNS5_IJSC_SB_EEElEEEEENSJ_INS5_IJNS5_IJNSA_ILi64EEEiEEENS5_IJSG_iEEEiEEENS5_IJNS5_IJSG_NSA_ILi8192EEEEEENS5_IJSC_lEEElEEEEEEEESI_NS5_IJlSC_lEEENS4_8TiledMMAINS4_8MMA_AtomIJNS4_4SM904GMMA6SPARSE32GMMA_64x128x64_F32E4M3E4M3_SS_TNILNS13_7ScaleInE1ELS16_1ELNS13_9SparseSelE0EEEEEENSJ_ISD_NS5_IJSC_NSA_ILi0EEES1A_EEEEENS5_IJNS4_10UnderscoreES1D_S1D_EEEEENS4_13SM90_TMA_LOADENS4_14ComposedLayoutINS4_7SwizzleILi2ELi4ELi3EEENS4_25smem_sparse_ptr_flag_bitsILi2ELi8EEENSJ_INS5_IJNS5_IJSC_NSA_ILi8EEEEEENS5_IJSB_SP_EEEEEENS5_IJNS5_IJS1A_SG_EEESM_EEEEEEEvNS4_8identityENS4_23SM90_TMA_LOAD_MULTICASTENS1H_INS1I_ILi3ELi4ELi3EEENS4_18smem_ptr_flag_bitsILi8EEENSJ_INS5_IJS1M_SG_EEENS5_IJSG_SC_EEEEEEEvS1U_EENS_8epilogue10collective6detail29Sm90TmaWarpSpecializedAdapterINS25_15DefaultEpilogueIfNS5_IJSC_llEEES29_NS24_6thread17LinearCombinationIfLi1EffLNS2A_9ScaleType4KindE0ELNS_15FloatRoundStyleE2EfEENS1_15EpilogueDefaultEEEEEvvEEEEvNT_6ParamsE)
        /*0014*/ 	.word	0x00000000


	//----- nvinfo : EIATTR_MIN_STACK_SIZE
	.align		4
.L_14:
        /*0018*/ 	.byte	0x04, 0x12
        /*001a*/ 	.short	(.L_16 - .L_15)
	.align		4
.L_15:
        /*001c*/ 	.word	index@(_ZN7cutlass13device_kernelINS_4gemm6kernel13GemmUniversalIN4cute5tupleIJiiiiEEENS1_10collective13CollectiveMmaINS1_43MainloopSm90TmaGmmaWarpSpecializedSparseFP8ILi8ENS5_IJNS4_1CILi2EEENSA_ILi1EEESC_EEENS1_35KernelTmaWarpSpecializedCooperativeEEENS5_IJNSA_ILi128EEESG_SG_EEENS_12float_e4m3_tENS5_IJNS4_6LayoutINS5_IJiNS5_IJSB_iEEEiEEENS5_IJlNS5_IJSC_SB_EEElEEEEENSJ_INS5_IJNS5_IJNSA_ILi64EEEiEEENS5_IJSG_iEEEiEEENS5_IJNS5_IJSG_NSA_ILi8192EEEEEENS5_IJSC_lEEElEEEEEEEESI_NS5_IJlSC_lEEENS4_8TiledMMAINS4_8MMA_AtomIJNS4_4SM904GMMA6SPARSE32GMMA_64x128x64_F32E4M3E4M3_SS_TNILNS13_7ScaleInE1ELS16_1ELNS13_9SparseSelE0EEEEEENSJ_ISD_NS5_IJSC_NSA_ILi0EEES1A_EEEEENS5_IJNS4_10UnderscoreES1D_S1D_EEEEENS4_13SM90_TMA_LOADENS4_14ComposedLayoutINS4_7SwizzleILi2ELi4ELi3EEENS4_25smem_sparse_ptr_flag_bitsILi2ELi8EEENSJ_INS5_IJNS5_IJSC_NSA_ILi8EEEEEENS5_IJSB_SP_EEEEEENS5_IJNS5_IJS1A_SG_EEESM_EEEEEEEvNS4_8identityENS4_23SM90_TMA_LOAD_MULTICASTENS1H_INS1I_ILi3ELi4ELi3EEENS4_18smem_ptr_flag_bitsILi8EEENSJ_INS5_IJS1M_SG_EEENS5_IJSG_SC_EEEEEEEvS1U_EENS_8epilogue10collective6detail29Sm90TmaWarpSpecializedAdapterINS25_15DefaultEpilogueIfNS5_IJSC_llEEES29_NS24_6thread17LinearCombinationIfLi1EffLNS2A_9ScaleType4KindE0ELNS_15FloatRoundStyleE2EfEENS1_15EpilogueDefaultEEEEEvvEEEEvNT_6ParamsE)
        /*0020*/ 	.word	0x00000000
.L_16:


//--------------------- .nv.compat                --------------------------
	.section	.nv.compat,"",@"SHT_CUDA_COMPAT_INFO"
	.align	4
        /*0000*/ 	.byte	0x02, 0x09, 0x01, 0x00, 0x02, 0x02, 0x04, 0x00, 0x02, 0x05, 0x05, 0x00, 0x03, 0x07, 0x01, 0x01
        /*0010*/ 	.byte	0x02, 0x03, 0x01, 0x00, 0x02, 0x06, 0x01, 0x00, 0x04, 0x0b, 0x08, 0x00, 0x00, 0x00, 0x00, 0x00
        /*0020*/ 	.byte	0x00, 0x00, 0x00, 0x00


//--------------------- .nv.info._ZN7cutlass13device_kernelINS_4gemm6kernel13GemmUniversalIN4cute5tupleIJiiiiEEENS1_10collective13CollectiveMmaINS1_43MainloopSm90TmaGmmaWarpSpecializedSparseFP8ILi8ENS5_IJNS4_1CILi2EEENSA_ILi1EEESC_EEENS1_35KernelTmaWarpSpecializedCooperativeEEENS5_IJNSA_ILi128EEESG_SG_EEENS_12float_e4m3_tENS5_IJNS4_6LayoutINS5_IJiNS5_IJSB_iEEEiEEENS5_IJlNS5_IJSC_SB_EEElEEEEENSJ_INS5_IJNS5_IJNSA_ILi64EEEiEEENS5_IJSG_iEEEiEEENS5_IJNS5_IJSG_NSA_ILi8192EEEEEENS5_IJSC_lEEElEEEEEEEESI_NS5_IJlSC_lEEENS4_8TiledMMAINS4_8MMA_AtomIJNS4_4SM904GMMA6SPARSE32GMMA_64x128x64_F32E4M3E4M3_SS_TNILNS13_7ScaleInE1ELS16_1ELNS13_9SparseSelE0EEEEEENSJ_ISD_NS5_IJSC_NSA_ILi0EEES1A_EEEEENS5_IJNS4_10UnderscoreES1D_S1D_EEEEENS4_13SM90_TMA_LOADENS4_14ComposedLayoutINS4_7SwizzleILi2ELi4ELi3EEENS4_25smem_sparse_ptr_flag_bitsILi2ELi8EEENSJ_INS5_IJNS5_IJSC_NSA_ILi8EEEEEENS5_IJSB_SP_EEEEEENS5_IJNS5_IJS1A_SG_EEESM_EEEEEEEvNS4_8identityENS4_23SM90_TMA_LOAD_MULTICASTENS1H_INS1I_ILi3ELi4ELi3EEENS4_18smem_ptr_flag_bitsILi8EEENSJ_INS5_IJS1M_SG_EEENS5_IJSG_SC_EEEEEEEvS1U_EENS_8epilogue10collective6detail29Sm90TmaWarpSpecializedAdapterINS25_15DefaultEpilogueIfNS5_IJSC_llEEES29_NS24_6thread17LinearCombinationIfLi1EffLNS2A_9ScaleType4KindE0ELNS_15FloatRoundStyleE2EfEENS1_15EpilogueDefaultEEEEEvvEEEEvNT_6ParamsE --------------------------
	.section	.nv.info._ZN7cutlass13device_kernelINS_4gemm6kernel13GemmUniversalIN4cute5tupleIJiiiiEEENS1_10collective13CollectiveMmaINS1_43MainloopSm90TmaGmmaWarpSpecializedSparseFP8ILi8ENS5_IJNS4_1CILi2EEENSA_ILi1EEESC_EEENS1_35KernelTmaWarpSpecializedCooperativeEEENS5_IJNSA_ILi128EEESG_SG_EEENS_12float_e4m3_tENS5_IJNS4_6LayoutINS5_IJiNS5_IJSB_iEEEiEEENS5_IJlNS5_IJSC_SB_EEElEEEEENSJ_INS5_IJNS5_IJNSA_ILi64EEEiEEENS5_IJSG_iEEEiEEENS5_IJNS5_IJSG_NSA_ILi8192EEEEEENS5_IJSC_lEEElEEEEEEEESI_NS5_IJlSC_lEEENS4_8TiledMMAINS4_8MMA_AtomIJNS4_4SM904GMMA6SPARSE32GMMA_64x128x64_F32E4M3E4M3_SS_TNILNS13_7ScaleInE1ELS16_1ELNS13_9SparseSelE0EEEEEENSJ_ISD_NS5_IJSC_NSA_ILi0EEES1A_EEEEENS5_IJNS4_10UnderscoreES1D_S1D_EEEEENS4_13SM90_TMA_LOADENS4_14ComposedLayoutINS4_7SwizzleILi2ELi4ELi3EEENS4_25smem_sparse_ptr_flag_bitsILi2ELi8EEENSJ_INS5_IJNS5_IJSC_NSA_ILi8EEEEEENS5_IJSB_SP_EEEEEENS5_IJNS5_IJS1A_SG_EEESM_EEEEEEEvNS4_8identityENS4_23SM90_TMA_LOAD_MULTICASTENS1H_INS1I_ILi3ELi4ELi3EEENS4_18smem_ptr_flag_bitsILi8EEENSJ_INS5_IJS1M_SG_EEENS5_IJSG_SC_EEEEEEEvS1U_EENS_8epilogue10collective6detail29Sm90TmaWarpSpecializedAdapterINS25_15DefaultEpilogueIfNS5_IJSC_llEEES29_NS24_6thread17LinearCombinationIfLi1EffLNS2A_9ScaleType4KindE0ELNS_15FloatRoundStyleE2EfEENS1_15EpilogueDefaultEEEEEvvEEEEvNT_6ParamsE,"",@"SHT_CUDA_INFO"
	.sectionflags	@""
	.align	4


	//----- nvinfo : EIATTR_CUDA_API_VERSION
	.align		4
        /*0000*/ 	.byte	0x04, 0x37
        /*0002*/ 	.short	(.L_18 - .L_17)
.L_17:
        /*0004*/ 	.word	0x00000082


	//----- nvinfo : EIATTR_KPARAM_INFO
	.align		4
.L_18:
        /*0008*/ 	.byte	0x04, 0x17
        /*000a*/ 	.short	(.L_20 - .L_19)
.L_19:
        /*000c*/ 	.word	0x00000000
        /*0010*/ 	.short	0x0000
        /*0012*/ 	.short	0x0070
        /*0014*/ 	.byte	0x00, 0xf0, 0x01, 0x14


	//----- nvinfo : EIATTR_SPARSE_MMA_MASK
	.align		4
.L_20:
        /*0018*/ 	.byte	0x03, 0x50
        /*001a*/ 	.short	0x0001


	//----- nvinfo : EIATTR_MAXREG_COUNT
	.align		4
        /*001c*/ 	.byte	0x03, 0x1b
        /*001e*/ 	.short	0x00a8


	//----- nvinfo : EIATTR_NUM_BARRIERS
	.align		4
        /*0020*/ 	.byte	0x02, 0x4c
        /*0022*/ 	.byte	0x01
	.zero		1


	//----- nvinfo : EIATTR_MERCURY_ISA_VERSION
	.align		4
        /*0024*/ 	.byte	0x03, 0x5f
        /*0026*/ 	.short	0x0101


	//----- nvinfo : EIATTR_INT_WARP_WIDE_INSTR_OFFSETS
	.align		4
        /*0028*/ 	.byte	0x04, 0x31
        /*002a*/ 	.short	(.L_22 - .L_21)


	//   ....[0]....
.L_21:
        /*002c*/ 	.word	0x00000570


	//   ....[1]....
        /*0030*/ 	.word	0x00000590


	//   ....[2]....
        /*0034*/ 	.word	0x00000760


	//----- nvinfo : EIATTR_COOP_GROUP_MASK_REGIDS
	.align		4
.L_22:
        /*0038*/ 	.byte	0x04, 0x29
        /*003a*/ 	.short	(.L_24 - .L_23)


	//   ....[0]....
.L_23:
        /*003c*/ 	.word	0xffffffff


	//   ....[1]....
        /*0040*/ 	.word	0xffffffff


	//   ....[2]....
        /*0044*/ 	.word	0xffffffff


	//   ....[3]....
        /*0048*/ 	.word	0xffffffff


	//   ....[4]....
        /*004c*/ 	.word	0xffffffff


	//   ....[5]....
        /*0050*/ 	.word	0xffffffff


	//----- nvinfo : EIATTR_COOP_GROUP_INSTR_OFFSETS
	.align		4
.L_24:
        /*0054*/ 	.byte	0x04, 0x28
        /*0056*/ 	.short	(.L_26 - .L_25)


	//   ....[0]....
.L_25:
        /*0058*/ 	.word	0x00000060


	//   ....[1]....
        /*005c*/ 	.word	0x00000070


	//   ....[2]....
        /*0060*/ 	.word	0x00000160


	//   ....[3]....
        /*0064*/ 	.word	0x000003c0


	//   ....[4]....
        /*0068*/ 	.word	0x000008c0


	//   ....[5]....
        /*006c*/ 	.word	0x00001340


	//----- nvinfo : EIATTR_REG_RECONFIG
	.align		4
.L_26:
        /*0070*/ 	.byte	0x01, 0x54
	.zero		2


	//----- nvinfo : EIATTR_MBARRIER_INSTR_OFFSETS
	.align		4
        /*0074*/ 	.byte	0x04, 0x39
        /*0076*/ 	.short	(.L_28 - .L_27)


	//   ....[0]....
.L_27:
        /*0078*/ 	.word	0x00000280
        /*007c*/ 	.word	0x000000ff
        /*0080*/ 	.word	0x00000000
        /*0084*/ 	.short	0x0100
        /*0086*/ 	.byte	0x08
	.zero		1


	//   ....[1]....
        /*0088*/ 	.word	0x00000290
        /*008c*/ 	.word	0x000000ff
        /*0090*/ 	.word	0x00000040
        /*0094*/ 	.short	0x0100
        /*0096*/ 	.byte	0x08
	.zero		1


	//   ....[2]....
        /*0098*/ 	.word	0x000002a0
        /*009c*/ 	.word	0x000000ff
        /*00a0*/ 	.word	0x00000008
        /*00a4*/ 	.short	0x0100
        /*00a6*/ 	.byte	0x08
	.zero		1


	//   ....[3]....
        /*00a8*/ 	.word	0x000002b0
        /*00ac*/ 	.word	0x000000ff
        /*00b0*/ 	.word	0x00000048
        /*00b4*/ 	.short	0x0100
        /*00b6*/ 	.byte	0x08
	.zero		1


	//   ....[4]....
        /*00b8*/ 	.word	0x000002c0
        /*00bc*/ 	.word	0x000000ff
        /*00c0*/ 	.word	0x00000010
        /*00c4*/ 	.short	0x0100
        /*00c6*/ 	.byte	0x08
	.zero		1


	//   ....[5]....
        /*00c8*/ 	.word	0x000002d0
        /*00cc*/ 	.word	0x000000ff
        /*00d0*/ 	.word	0x00000050
        /*00d4*/ 	.short	0x0100
        /*00d6*/ 	.byte	0x08
	.zero		1


	//   ....[6]....
        /*00d8*/ 	.word	0x000002e0
        /*00dc*/ 	.word	0x000000ff
        /*00e0*/ 	.word	0x00000018
        /*00e4*/ 	.short	0x0100
        /*00e6*/ 	.byte	0x08
	.zero		1


	//   ....[7]....
        /*00e8*/ 	.word	0x000002f0
        /*00ec*/ 	.word	0x000000ff
        /*00f0*/ 	.word	0x00000058
        /*00f4*/ 	.short	0x0100
        /*00f6*/ 	.byte	0x08
	.zero		1


	//   ....[8]....
        /*00f8*/ 	.word	0x00000300
        /*00fc*/ 	.word	0x000000ff
        /*0100*/ 	.word	0x00000020
        /*0104*/ 	.short	0x0100
        /*0106*/ 	.byte	0x08
	.zero		1


	//   ....[9]....
        /*0108*/ 	.word	0x00000310
        /*010c*/ 	.word	0x000000ff
        /*0110*/ 	.word	0x00000060
        /*0114*/ 	.short	0x0100
        /*0116*/ 	.byte	0x08
	.zero		1


	//   ....[10]....
        /*0118*/ 	.word	0x00000320
        /*011c*/ 	.word	0x000000ff
        /*0120*/ 	.word	0x00000028
        /*0124*/ 	.short	0x0100
        /*0126*/ 	.byte	0x08
	.zero		1


	//   ....[11]....
        /*0128*/ 	.word	0x00000330
        /*012c*/ 	.word	0x000000ff
        /*0130*/ 	.word	0x00000068
        /*0134*/ 	.short	0x0100
        /*0136*/ 	.byte	0x08
	.zero		1


	//   ....[12]....
        /*0138*/ 	.word	0x00000340
        /*013c*/ 	.word	0x000000ff
        /*0140*/ 	.word	0x00000030
        /*0144*/ 	.short	0x0100
        /*0146*/ 	.byte	0x08
	.zero		1


	//   ....[13]....
        /*0148*/ 	.word	0x00000350
        /*014c*/ 	.word	0x000000ff
        /*0150*/ 	.word	0x00000070
        /*0154*/ 	.short	0x0100
        /*0156*/ 	.byte	0x08
	.zero		1


	//   ....[14]....
        /*0158*/ 	.word	0x00000360
        /*015c*/ 	.word	0x000000ff
        /*0160*/ 	.word	0x00000038
        /*0164*/ 	.short	0x0100
        /*0166*/ 	.byte	0x08
	.zero		1


	//   ....[15]....
        /*0168*/ 	.word	0x00000370
        /*016c*/ 	.word	0x000000ff
        /*0170*/ 	.word	0x00000078
        /*0174*/ 	.short	0x0100
        /*0176*/ 	.byte	0x08
	.zero		1


	//   ....[16]....
        /*0178*/ 	.word	0x000007e0
        /*017c*/ 	.word	0x000000ff
        /*0180*/ 	.word	0x00000090
        /*0184*/ 	.short	0x0100
        /*0186*/ 	.byte	0x06
	.zero		1


	//   ....[17]....
        /*0188*/ 	.word	0x00000870
        /*018c*/ 	.word	0x000000ff
        /*0190*/ 	.word	0x00000098
        /*0194*/ 	.short	0x0100
        /*0196*/ 	.byte	0x06
	.zero		1


	//   ....[18]....
        /*0198*/ 	.word	0x00001aa0
        /*019c*/ 	.word	0x000000ff
        /*01a0*/ 	.word	0x00000000
        /*01a4*/ 	.short	0x010a
        /*01a6*/ 	.byte	0x0b
	.zero		1


	//   ....[19]....
        /*01a8*/ 	.word	0x00001b90
        /*01ac*/ 	.word	0x000000ff
        /*01b0*/ 	.word	0x00000000
        /*01b4*/ 	.short	0x010a
        /*01b6*/ 	.byte	0x0b
	.zero		1


	//   ....[20]....
        /*01b8*/ 	.word	0x000021e0
        /*01bc*/ 	.word	0x000000cc
        /*01c0*/ 	.word	0x00000000
        /*01c4*/ 	.short	0x0101
        /*01c6*/ 	.byte	0x3f
	.zero		1


	//   ....[21]....
        /*01c8*/ 	.word	0x00008450
        /*01cc*/ 	.word	0x00000015
        /*01d0*/ 	.word	0x00000040
        /*01d4*/ 	.short	0x010a
        /*01d6*/ 	.byte	0x3f
	.zero		1


	//   ....[22]....
        /*01d8*/ 	.word	0x000088d0
        /*01dc*/ 	.word	0x00000007
        /*01e0*/ 	.word	0x00000098
        /*01e4*/ 	.short	0x0101
        /*01e6*/ 	.byte	0x3f
	.zero		1


	//   ....[23]....
        /*01e8*/ 	.word	0x00008fe0
        /*01ec*/ 	.word	0x00000005
        /*01f0*/ 	.word	0x00000000
        /*01f4*/ 	.short	0x010a
        /*01f6*/ 	.byte	0x3f
	.zero		1


	//   ....[24]....
        /*01f8*/ 	.word	0x00009060
        /*01fc*/ 	.word	0x00000007
        /*0200*/ 	.word	0x00000000
        /*0204*/ 	.short	0x010a
        /*0206*/ 	.byte	0x3f
	.zero		1


	//   ....[25]....
        /*0208*/ 	.word	0x000090f0
        /*020c*/ 	.word	0x00000006
        /*0210*/ 	.word	0x00000000
        /*0214*/ 	.short	0x010a
        /*0216*/ 	.byte	0x3f
	.zero		1


	//   ....[26]....
        /*0218*/ 	.word	0x00009180
        /*021c*/ 	.word	0x00000007
        /*0220*/ 	.word	0x00000000
        /*0224*/ 	.short	0x010a
        /*0226*/ 	.byte	0x3f
	.zero		1


	//   ....[27]....
        /*0228*/ 	.word	0x00009210
        /*022c*/ 	.word	0x00000006
        /*0230*/ 	.word	0x00000000
        /*0234*/ 	.short	0x010a
        /*0236*/ 	.byte	0x3f
	.zero		1


	//   ....[28]....
        /*0238*/ 	.word	0x000092a0
        /*023c*/ 	.word	0x00000007
        /*0240*/ 	.word	0x00000000
        /*0244*/ 	.short	0x010a
        /*0246*/ 	.byte	0x3f
	.zero		1


	//   ....[29]....
        /*0248*/ 	.word	0x00009330
        /*024c*/ 	.word	0x00000006
        /*0250*/ 	.word	0x00000000
        /*0254*/ 	.short	0x010a
        /*0256*/ 	.byte	0x3f
	.zero		1


	//   ....[30]....
        /*0258*/ 	.word	0x000093c0
        /*025c*/ 	.word	0x00000003
        /*0260*/ 	.word	0x00000000
        /*0264*/ 	.short	0x010a
        /*0266*/ 	.byte	0x3f
	.zero		1


	//   ....[31]....
        /*0268*/ 	.word	0x00009430
        /*026c*/ 	.word	0x000000cc
        /*0270*/ 	.word	0x00000000
        /*0274*/ 	.short	0x010a
        /*0276*/ 	.byte	0x3f
	.zero		1


	//   ....[32]....
        /*0278*/ 	.word	0x00009500
        /*027c*/ 	.word	0x00000015
        /*0280*/ 	.word	0x00000040
        /*0284*/ 	.short	0x010a
        /*0286*/ 	.byte	0x3f
	.zero		1


	//   ....[33]....
        /*0288*/ 	.word	0x000095d0
        /*028c*/ 	.word	0x00000005
        /*0290*/ 	.word	0x00000000
        /*0294*/ 	.short	0x010a
        /*0296*/ 	.byte	0x3f
	.zero		1


	//   ....[34]....
        /*0298*/ 	.word	0x00009620
        /*029c*/ 	.word	0x00000007
        /*02a0*/ 	.word	0x00000000
        /*02a4*/ 	.short	0x010a
        /*02a6*/ 	.byte	0x3f
	.zero		1


	//   ....[35]....
        /*02a8*/ 	.word	0x00009670
        /*02ac*/ 	.word	0x00000006
        /*02b0*/ 	.word	0x00000000
        /*02b4*/ 	.short	0x010a
        /*02b6*/ 	.byte	0x3f
	.zero		1


	//   ....[36]....
        /*02b8*/ 	.word	0x000096c0
        /*02bc*/ 	.word	0x00000007
        /*02c0*/ 	.word	0x00000000
        /*02c4*/ 	.short	0x010a
        /*02c6*/ 	.byte	0x3f
	.zero		1


	//   ....[37]....
        /*02c8*/ 	.word	0x00009710
        /*02cc*/ 	.word	0x00000006
        /*02d0*/ 	.word	0x00000000
        /*02d4*/ 	.short	0x010a
        /*02d6*/ 	.byte	0x3f
	.zero		1


	//   ....[38]....
        /*02d8*/ 	.word	0x00009760
        /*02dc*/ 	.word	0x00000007
        /*02e0*/ 	.word	0x00000000
        /*02e4*/ 	.short	0x010a
        /*02e6*/ 	.byte	0x3f
	.zero		1


	//   ....[39]....
        /*02e8*/ 	.word	0x000097b0
        /*02ec*/ 	.word	0x00000006
        /*02f0*/ 	.word	0x00000000
        /*02f4*/ 	.short	0x010a
        /*02f6*/ 	.byte	0x3f
	.zero		1


	//----- nvinfo : EIATTR_NUM_MBARRIERS
	.align		4
.L_28:
        /*02f8*/ 	.byte	0x03, 0x38
        /*02fa*/ 	.short	0x0012


	//----- nvinfo : EIATTR_EXIT_INSTR_OFFSETS
	.align		4
        /*02fc*/ 	.byte	0x04, 0x1c
        /*02fe*/ 	.short	(.L_30 - .L_29)


	//   ....[0]....
.L_29:
        /*0300*/ 	.word	0x00000a20


	//   ....[1]....
        /*0304*/ 	.word	0x00001210


	//   ....[2]....
        /*0308*/ 	.word	0x00007b40


	//   ....[3]....
        /*030c*/ 	.word	0x000080a0


	//   ....[4]....
        /*0310*/ 	.word	0x00009410


	//----- nvinfo : EIATTR_MAX_THREADS
	.align		4
.L_30:
        /*0314*/ 	.byte	0x04, 0x05
        /*0316*/ 	.short	(.L_32 - .L_31)
.L_31:
        /*0318*/ 	.word	0x00000180
        /*031c*/ 	.word	0x00000001
        /*0320*/ 	.word	0x00000001


	//----- nvinfo : EIATTR_CRS_STACK_SIZE
	.align		4
.L_32:
        /*0324*/ 	.byte	0x04, 0x1e
        /*0326*/ 	.short	(.L_34 - .L_33)
.L_33:
        /*0328*/ 	.word	0x00000000


	//----- nvinfo : EIATTR_CBANK_PARAM_SIZE
	.align		4
.L_34:
        /*032c*/ 	.byte	0x03, 0x19
        /*032e*/ 	.short	0x0570


	//----- nvinfo : EIATTR_PARAM_CBANK
	.align		4
        /*0330*/ 	.byte	0x04, 0x0a
        /*0332*/ 	.short	(.L_36 - .L_35)
	.align		4
.L_35:
        /*0334*/ 	.word	index@(.nv.constant0._ZN7cutlass13device_kernelINS_4gemm6kernel13GemmUniversalIN4cute5tupleIJiiiiEEENS1_10collective13CollectiveMmaINS1_43MainloopSm90TmaGmmaWarpSpecializedSparseFP8ILi8ENS5_IJNS4_1CILi2EEENSA_ILi1EEESC_EEENS1_35KernelTmaWarpSpecializedCooperativeEEENS5_IJNSA_ILi128EEESG_SG_EEENS_12float_e4m3_tENS5_IJNS4_6LayoutINS5_IJiNS5_IJSB_iEEEiEEENS5_IJlNS5_IJSC_SB_EEElEEEEENSJ_INS5_IJNS5_IJNSA_ILi64EEEiEEENS5_IJSG_iEEEiEEENS5_IJNS5_IJSG_NSA_ILi8192EEEEEENS5_IJSC_lEEElEEEEEEEESI_NS5_IJlSC_lEEENS4_8TiledMMAINS4_8MMA_AtomIJNS4_4SM904GMMA6SPARSE32GMMA_64x128x64_F32E4M3E4M3_SS_TNILNS13_7ScaleInE1ELS16_1ELNS13_9SparseSelE0EEEEEENSJ_ISD_NS5_IJSC_NSA_ILi0EEES1A_EEEEENS5_IJNS4_10UnderscoreES1D_S1D_EEEEENS4_13SM90_TMA_LOADENS4_14ComposedLayoutINS4_7SwizzleILi2ELi4ELi3EEENS4_25smem_sparse_ptr_flag_bitsILi2ELi8EEENSJ_INS5_IJNS5_IJSC_NSA_ILi8EEEEEENS5_IJSB_SP_EEEEEENS5_IJNS5_IJS1A_SG_EEESM_EEEEEEEvNS4_8identityENS4_23SM90_TMA_LOAD_MULTICASTENS1H_INS1I_ILi3ELi4ELi3EEENS4_18smem_ptr_flag_bitsILi8EEENSJ_INS5_IJS1M_SG_EEENS5_IJSG_SC_EEEEEEEvS1U_EENS_8epilogue10collective6detail29Sm90TmaWarpSpecializedAdapterINS25_15DefaultEpilogueIfNS5_IJSC_llEEES29_NS24_6thread17LinearCombinationIfLi1EffLNS2A_9ScaleType4KindE0ELNS_15FloatRoundStyleE2EfEENS1_15EpilogueDefaultEEEEEvvEEEEvNT_6ParamsE)
        /*0338*/ 	.short	0x0210
        /*033a*/ 	.short	0x0570


	//----- nvinfo : EIATTR_SW_WAR
	.align		4
.L_36:
        /*033c*/ 	.byte	0x04, 0x36
        /*033e*/ 	.short	(.L_38 - .L_37)
.L_37:
        /*0340*/ 	.word	0x00000008
.L_38:


//--------------------- .nv.callgraph             --------------------------
	.section	.nv.callgraph,"",@"SHT_CUDA_CALLGRAPH"
	.align	4
	.sectionentsize	8
	.align		4
        /*0000*/ 	.word	0x00000000
	.align		4
        /*0004*/ 	.word	0xffffffff
	.align		4
        /*0008*/ 	.word	0x00000000
	.align		4
        /*000c*/ 	.word	0xfffffffe
	.align		4
        /*0010*/ 	.word	0x00000000
	.align		4
        /*0014*/ 	.word	0xfffffffd
	.align		4
        /*0018*/ 	.word	0x00000000
	.align		4
        /*001c*/ 	.word	0xfffffffc


//--------------------- .nv.constant4             --------------------------
	.section	.nv.constant4,"a",@progbits
	.align	8
	.align		8
.nv.constant4:
        /*0000*/ 	.dword	_ZN39_INTERNAL_3971776c_4_k_cu_200ae1a4_27854cuda3std3__45__cpo5beginE
	.align		8
        /*0008*/ 	.dword	_ZN39_INTERNAL_3971776c_4_k_cu_200ae1a4_27854cuda3std3__45__cpo3endE
	.align		8
        /*0010*/ 	.dword	_ZN39_INTERNAL_3971776c_4_k_cu_200ae1a4_27854cuda3std3__45__cpo6cbeginE
	.align		8
        /*0018*/ 	.dword	_ZN39_INTERNAL_3971776c_4_k_cu_200ae1a4_27854cuda3std3__45__cpo4cendE
	.align		8
        /*0020*/ 	.dword	_ZN39_INTERNAL_3971776c_4_k_cu_200ae1a4_27854cuda3std3__441_GLOBAL__N__3971776c_4_k_cu_200ae1a4_27856ignoreE
	.align		8
        /*0028*/ 	.dword	_ZN39_INTERNAL_3971776c_4_k_cu_200ae1a4_27854cuda3std3__419piecewise_constructE
	.align		8
        /*0030*/ 	.dword	_ZN39_INTERNAL_3971776c_4_k_cu_200ae1a4_27854cuda3std3__48in_placeE
	.align		8
        /*0038*/ 	.dword	_ZN39_INTERNAL_3971776c_4_k_cu_200ae1a4_27854cuda3std6ranges3__45__cpo4swapE
	.align		8
        /*0040*/ 	.dword	_ZN39_INTERNAL_3971776c_4_k_cu_200ae1a4_27854cuda3std6ranges3__45__cpo9iter_moveE
	.align		8
        /*0048*/ 	.dword	_ZN39_INTERNAL_3971776c_4_k_cu_200ae1a4_27854cute7productE
	.align		8
        /*0050*/ 	.dword	_ZN39_INTERNAL_3971776c_4_k_cu_200ae1a4_27854cute1_E


//--------------------- .text._ZN7cutlass13device_kernelINS_4gemm6kernel13GemmUniversalIN4cute5tupleIJiiiiEEENS1_10collective13CollectiveMmaINS1_43MainloopSm90TmaGmmaWarpSpecializedSparseFP8ILi8ENS5_IJNS4_1CILi2EEENSA_ILi1EEESC_EEENS1_35KernelTmaWarpSpecializedCooperativeEEENS5_IJNSA_ILi128EEESG_SG_EEENS_12float_e4m3_tENS5_IJNS4_6LayoutINS5_IJiNS5_IJSB_iEEEiEEENS5_IJlNS5_IJSC_SB_EEElEEEEENSJ_INS5_IJNS5_IJNSA_ILi64EEEiEEENS5_IJSG_iEEEiEEENS5_IJNS5_IJSG_NSA_ILi8192EEEEEENS5_IJSC_lEEElEEEEEEEESI_NS5_IJlSC_lEEENS4_8TiledMMAINS4_8MMA_AtomIJNS4_4SM904GMMA6SPARSE32GMMA_64x128x64_F32E4M3E4M3_SS_TNILNS13_7ScaleInE1ELS16_1ELNS13_9SparseSelE0EEEEEENSJ_ISD_NS5_IJSC_NSA_ILi0EEES1A_EEEEENS5_IJNS4_10UnderscoreES1D_S1D_EEEEENS4_13SM90_TMA_LOADENS4_14ComposedLayoutINS4_7SwizzleILi2ELi4ELi3EEENS4_25smem_sparse_ptr_flag_bitsILi2ELi8EEENSJ_INS5_IJNS5_IJSC_NSA_ILi8EEEEEENS5_IJSB_SP_EEEEEENS5_IJNS5_IJS1A_SG_EEESM_EEEEEEEvNS4_8identityENS4_23SM90_TMA_LOAD_MULTICASTENS1H_INS1I_ILi3ELi4ELi3EEENS4_18smem_ptr_flag_bitsILi8EEENSJ_INS5_IJS1M_SG_EEENS5_IJSG_SC_EEEEEEEvS1U_EENS_8epilogue10collective6detail29Sm90TmaWarpSpecializedAdapterINS25_15DefaultEpilogueIfNS5_IJSC_llEEES29_NS24_6thread17LinearCombinationIfLi1EffLNS2A_9ScaleType4KindE0ELNS_15FloatRoundStyleE2EfEENS1_15EpilogueDefaultEEEEEvvEEEEvNT_6ParamsE --------------------------
	.section	.text._ZN7cutlass13device_kernelINS_4gemm6kernel13GemmUniversalIN4cute5tupleIJiiiiEEENS1_10collective13CollectiveMmaINS1_43MainloopSm90TmaGmmaWarpSpecializedSparseFP8ILi8ENS5_IJNS4_1CILi2EEENSA_ILi1EEESC_EEENS1_35KernelTmaWarpSpecializedCooperativeEEENS5_IJNSA_ILi128EEESG_SG_EEENS_12float_e4m3_tENS5_IJNS4_6LayoutINS5_IJiNS5_IJSB_iEEEiEEENS5_IJlNS5_IJSC_SB_EEElEEEEENSJ_INS5_IJNS5_IJNSA_ILi64EEEiEEENS5_IJSG_iEEEiEEENS5_IJNS5_IJSG_NSA_ILi8192EEEEEENS5_IJSC_lEEElEEEEEEEESI_NS5_IJlSC_lEEENS4_8TiledMMAINS4_8MMA_AtomIJNS4_4SM904GMMA6SPARSE32GMMA_64x128x64_F32E4M3E4M3_SS_TNILNS13_7ScaleInE1ELS16_1ELNS13_9SparseSelE0EEEEEENSJ_ISD_NS5_IJSC_NSA_ILi0EEES1A_EEEEENS5_IJNS4_10UnderscoreES1D_S1D_EEEEENS4_13SM90_TMA_LOADENS4_14ComposedLayoutINS4_7SwizzleILi2ELi4ELi3EEENS4_25smem_sparse_ptr_flag_bitsILi2ELi8EEENSJ_INS5_IJNS5_IJSC_NSA_ILi8EEEEEENS5_IJSB_SP_EEEEEENS5_IJNS5_IJS1A_SG_EEESM_EEEEEEEvNS4_8identityENS4_23SM90_TMA_LOAD_MULTICASTENS1H_INS1I_ILi3ELi4ELi3EEENS4_18smem_ptr_flag_bitsILi8EEENSJ_INS5_IJS1M_SG_EEENS5_IJSG_SC_EEEEEEEvS1U_EENS_8epilogue10collective6detail29Sm90TmaWarpSpecializedAdapterINS25_15DefaultEpilogueIfNS5_IJSC_llEEES29_NS24_6thread17LinearCombinationIfLi1EffLNS2A_9ScaleType4KindE0ELNS_15FloatRoundStyleE2EfEENS1_15EpilogueDefaultEEEEEvvEEEEvNT_6ParamsE,"ax",@progbits
	.align	128
.text._ZN7cutlass13device_kernelINS_4gemm6kernel13GemmUniversalIN4cute5tupleIJiiiiEEENS1_10collective13CollectiveMmaINS1_43MainloopSm90TmaGmmaWarpSpecializedSparseFP8ILi8ENS5_IJNS4_1CILi2EEENSA_ILi1EEESC_EEENS1_35KernelTmaWarpSpecializedCooperativeEEENS5_IJNSA_ILi128EEESG_SG_EEENS_12float_e4m3_tENS5_IJNS4_6LayoutINS5_IJiNS5_IJSB_iEEEiEEENS5_IJlNS5_IJSC_SB_EEElEEEEENSJ_INS5_IJNS5_IJNSA_ILi64EEEiEEENS5_IJSG_iEEEiEEENS5_IJNS5_IJSG_NSA_ILi8192EEEEEENS5_IJSC_lEEElEEEEEEEESI_NS5_IJlSC_lEEENS4_8TiledMMAINS4_8MMA_AtomIJNS4_4SM904GMMA6SPARSE32GMMA_64x128x64_F32E4M3E4M3_SS_TNILNS13_7ScaleInE1ELS16_1ELNS13_9SparseSelE0EEEEEENSJ_ISD_NS5_IJSC_NSA_ILi0EEES1A_EEEEENS5_IJNS4_10UnderscoreES1D_S1D_EEEEENS4_13SM90_TMA_LOADENS4_14ComposedLayoutINS4_7SwizzleILi2ELi4ELi3EEENS4_25smem_sparse_ptr_flag_bitsILi2ELi8EEENSJ_INS5_IJNS5_IJSC_NSA_ILi8EEEEEENS5_IJSB_SP_EEEEEENS5_IJNS5_IJS1A_SG_EEESM_EEEEEEEvNS4_8identityENS4_23SM90_TMA_LOAD_MULTICASTENS1H_INS1I_ILi3ELi4ELi3EEENS4_18smem_ptr_flag_bitsILi8EEENSJ_INS5_IJS1M_SG_EEENS5_IJSG_SC_EEEEEEEvS1U_EENS_8epilogue10collective6detail29Sm90TmaWarpSpecializedAdapterINS25_15DefaultEpilogueIfNS5_IJSC_llEEES29_NS24_6thread17LinearCombinationIfLi1EffLNS2A_9ScaleType4KindE0ELNS_15FloatRoundStyleE2EfEENS1_15EpilogueDefaultEEEEEvvEEEEvNT_6ParamsE:
        .type           _ZN7cutlass13device_kernelINS_4gemm6kernel13GemmUniversalIN4cute5tupleIJiiiiEEENS1_10collective13CollectiveMmaINS1_43MainloopSm90TmaGmmaWarpSpecializedSparseFP8ILi8ENS5_IJNS4_1CILi2EEENSA_ILi1EEESC_EEENS1_35KernelTmaWarpSpecializedCooperativeEEENS5_IJNSA_ILi128EEESG_SG_EEENS_12float_e4m3_tENS5_IJNS4_6LayoutINS5_IJiNS5_IJSB_iEEEiEEENS5_IJlNS5_IJSC_SB_EEElEEEEENSJ_INS5_IJNS5_IJNSA_ILi64EEEiEEENS5_IJSG_iEEEiEEENS5_IJNS5_IJSG_NSA_ILi8192EEEEEENS5_IJSC_lEEElEEEEEEEESI_NS5_IJlSC_lEEENS4_8TiledMMAINS4_8MMA_AtomIJNS4_4SM904GMMA6SPARSE32GMMA_64x128x64_F32E4M3E4M3_SS_TNILNS13_7ScaleInE1ELS16_1ELNS13_9SparseSelE0EEEEEENSJ_ISD_NS5_IJSC_NSA_ILi0EEES1A_EEEEENS5_IJNS4_10UnderscoreES1D_S1D_EEEEENS4_13SM90_TMA_LOADENS4_14ComposedLayoutINS4_7SwizzleILi2ELi4ELi3EEENS4_25smem_sparse_ptr_flag_bitsILi2ELi8EEENSJ_INS5_IJNS5_IJSC_NSA_ILi8EEEEEENS5_IJSB_SP_EEEEEENS5_IJNS5_IJS1A_SG_EEESM_EEEEEEEvNS4_8identityENS4_23SM90_TMA_LOAD_MULTICASTENS1H_INS1I_ILi3ELi4ELi3EEENS4_18smem_ptr_flag_bitsILi8EEENSJ_INS5_IJS1M_SG_EEENS5_IJSG_SC_EEEEEEEvS1U_EENS_8epilogue10collective6detail29Sm90TmaWarpSpecializedAdapterINS25_15DefaultEpilogueIfNS5_IJSC_llEEES29_NS24_6thread17LinearCombinationIfLi1EffLNS2A_9ScaleType4KindE0ELNS_15FloatRoundStyleE2EfEENS1_15EpilogueDefaultEEEEEvvEEEEvNT_6ParamsE,@function
        .size           _ZN7cutlass13device_kernelINS_4gemm6kernel13GemmUniversalIN4cute5tupleIJiiiiEEENS1_10collective13CollectiveMmaINS1_43MainloopSm90TmaGmmaWarpSpecializedSparseFP8ILi8ENS5_IJNS4_1CILi2EEENSA_ILi1EEESC_EEENS1_35KernelTmaWarpSpecializedCooperativeEEENS5_IJNSA_ILi128EEESG_SG_EEENS_12float_e4m3_tENS5_IJNS4_6LayoutINS5_IJiNS5_IJSB_iEEEiEEENS5_IJlNS5_IJSC_SB_EEElEEEEENSJ_INS5_IJNS5_IJNSA_ILi64EEEiEEENS5_IJSG_iEEEiEEENS5_IJNS5_IJSG_NSA_ILi8192EEEEEENS5_IJSC_lEEElEEEEEEEESI_NS5_IJlSC_lEEENS4_8TiledMMAINS4_8MMA_AtomIJNS4_4SM904GMMA6SPARSE32GMMA_64x128x64_F32E4M3E4M3_SS_TNILNS13_7ScaleInE1ELS16_1ELNS13_9SparseSelE0EEEEEENSJ_ISD_NS5_IJSC_NSA_ILi0EEES1A_EEEEENS5_IJNS4_10UnderscoreES1D_S1D_EEEEENS4_13SM90_TMA_LOADENS4_14ComposedLayoutINS4_7SwizzleILi2ELi4ELi3EEENS4_25smem_sparse_ptr_flag_bitsILi2ELi8EEENSJ_INS5_IJNS5_IJSC_NSA_ILi8EEEEEENS5_IJSB_SP_EEEEEENS5_IJNS5_IJS1A_SG_EEESM_EEEEEEEvNS4_8identityENS4_23SM90_TMA_LOAD_MULTICASTENS1H_INS1I_ILi3ELi4ELi3EEENS4_18smem_ptr_flag_bitsILi8EEENSJ_INS5_IJS1M_SG_EEENS5_IJSG_SC_EEEEEEEvS1U_EENS_8epilogue10collective6detail29Sm90TmaWarpSpecializedAdapterINS25_15DefaultEpilogueIfNS5_IJSC_llEEES29_NS24_6thread17LinearCombinationIfLi1EffLNS2A_9ScaleType4KindE0ELNS_15FloatRoundStyleE2EfEENS1_15EpilogueDefaultEEEEEvvEEEEvNT_6ParamsE,(.L_x_199 - _ZN7cutlass13device_kernelINS_4gemm6kernel13GemmUniversalIN4cute5tupleIJiiiiEEENS1_10collective13CollectiveMmaINS1_43MainloopSm90TmaGmmaWarpSpecializedSparseFP8ILi8ENS5_IJNS4_1CILi2EEENSA_ILi1EEESC_EEENS1_35KernelTmaWarpSpecializedCooperativeEEENS5_IJNSA_ILi128EEESG_SG_EEENS_12float_e4m3_tENS5_IJNS4_6LayoutINS5_IJiNS5_IJSB_iEEEiEEENS5_IJlNS5_IJSC_SB_EEElEEEEENSJ_INS5_IJNS5_IJNSA_ILi64EEEiEEENS5_IJSG_iEEEiEEENS5_IJNS5_IJSG_NSA_ILi8192EEEEEENS5_IJSC_lEEElEEEEEEEESI_NS5_IJlSC_lEEENS4_8TiledMMAINS4_8MMA_AtomIJNS4_4SM904GMMA6SPARSE32GMMA_64x128x64_F32E4M3E4M3_SS_TNILNS13_7ScaleInE1ELS16_1ELNS13_9SparseSelE0EEEEEENSJ_ISD_NS5_IJSC_NSA_ILi0EEES1A_EEEEENS5_IJNS4_10UnderscoreES1D_S1D_EEEEENS4_13SM90_TMA_LOADENS4_14ComposedLayoutINS4_7SwizzleILi2ELi4ELi3EEENS4_25smem_sparse_ptr_flag_bitsILi2ELi8EEENSJ_INS5_IJNS5_IJSC_NSA_ILi8EEEEEENS5_IJSB_SP_EEEEEENS5_IJNS5_IJS1A_SG_EEESM_EEEEEEEvNS4_8identityENS4_23SM90_TMA_LOAD_MULTICASTENS1H_INS1I_ILi3ELi4ELi3EEENS4_18smem_ptr_flag_bitsILi8EEENSJ_INS5_IJS1M_SG_EEENS5_IJSG_SC_EEEEEEEvS1U_EENS_8epilogue10collective6detail29Sm90TmaWarpSpecializedAdapterINS25_15DefaultEpilogueIfNS5_IJSC_llEEES29_NS24_6thread17LinearCombinationIfLi1EffLNS2A_9ScaleType4KindE0ELNS_15FloatRoundStyleE2EfEENS1_15EpilogueDefaultEEEEEvvEEEEvNT_6ParamsE)
        .other          _ZN7cutlass13device_kernelINS_4gemm6kernel13GemmUniversalIN4cute5tupleIJiiiiEEENS1_10collective13CollectiveMmaINS1_43MainloopSm90TmaGmmaWarpSpecializedSparseFP8ILi8ENS5_IJNS4_1CILi2EEENSA_ILi1EEESC_EEENS1_35KernelTmaWarpSpecializedCooperativeEEENS5_IJNSA_ILi128EEESG_SG_EEENS_12float_e4m3_tENS5_IJNS4_6LayoutINS5_IJiNS5_IJSB_iEEEiEEENS5_IJlNS5_IJSC_SB_EEElEEEEENSJ_INS5_IJNS5_IJNSA_ILi64EEEiEEENS5_IJSG_iEEEiEEENS5_IJNS5_IJSG_NSA_ILi8192EEEEEENS5_IJSC_lEEElEEEEEEEESI_NS5_IJlSC_lEEENS4_8TiledMMAINS4_8MMA_AtomIJNS4_4SM904GMMA6SPARSE32GMMA_64x128x64_F32E4M3E4M3_SS_TNILNS13_7ScaleInE1ELS16_1ELNS13_9SparseSelE0EEEEEENSJ_ISD_NS5_IJSC_NSA_ILi0EEES1A_EEEEENS5_IJNS4_10UnderscoreES1D_S1D_EEEEENS4_13SM90_TMA_LOADENS4_14ComposedLayoutINS4_7SwizzleILi2ELi4ELi3EEENS4_25smem_sparse_ptr_flag_bitsILi2ELi8EEENSJ_INS5_IJNS5_IJSC_NSA_ILi8EEEEEENS5_IJSB_SP_EEEEEENS5_IJNS5_IJS1A_SG_EEESM_EEEEEEEvNS4_8identityENS4_23SM90_TMA_LOAD_MULTICASTENS1H_INS1I_ILi3ELi4ELi3EEENS4_18smem_ptr_flag_bitsILi8EEENSJ_INS5_IJS1M_SG_EEENS5_IJSG_SC_EEEEEEEvS1U_EENS_8epilogue10collective6detail29Sm90TmaWarpSpecializedAdapterINS25_15DefaultEpilogueIfNS5_IJSC_llEEES29_NS24_6thread17LinearCombinationIfLi1EffLNS2A_9ScaleType4KindE0ELNS_15FloatRoundStyleE2EfEENS1_15EpilogueDefaultEEEEEvvEEEEvNT_6ParamsE,@"STO_CUDA_ENTRY STV_DEFAULT"
_ZN7cutlass13device_kernelINS_4gemm6kernel13GemmUniversalIN4cute5tupleIJiiiiEEENS1_10collective13CollectiveMmaINS1_43MainloopSm90TmaGmmaWarpSpecializedSparseFP8ILi8ENS5_IJNS4_1CILi2EEENSA_ILi1EEESC_EEENS1_35KernelTmaWarpSpecializedCooperativeEEENS5_IJNSA_ILi128EEESG_SG_EEENS_12float_e4m3_tENS5_IJNS4_6LayoutINS5_IJiNS5_IJSB_iEEEiEEENS5_IJlNS5_IJSC_SB_EEElEEEEENSJ_INS5_IJNS5_IJNSA_ILi64EEEiEEENS5_IJSG_iEEEiEEENS5_IJNS5_IJSG_NSA_ILi8192EEEEEENS5_IJSC_lEEElEEEEEEEESI_NS5_IJlSC_lEEENS4_8TiledMMAINS4_8MMA_AtomIJNS4_4SM904GMMA6SPARSE32GMMA_64x128x64_F32E4M3E4M3_SS_TNILNS13_7ScaleInE1ELS16_1ELNS13_9SparseSelE0EEEEEENSJ_ISD_NS5_IJSC_NSA_ILi0EEES1A_EEEEENS5_IJNS4_10UnderscoreES1D_S1D_EEEEENS4_13SM90_TMA_LOADENS4_14ComposedLayoutINS4_7SwizzleILi2ELi4ELi3EEENS4_25smem_sparse_ptr_flag_bitsILi2ELi8EEENSJ_INS5_IJNS5_IJSC_NSA_ILi8EEEEEENS5_IJSB_SP_EEEEEENS5_IJNS5_IJS1A_SG_EEESM_EEEEEEEvNS4_8identityENS4_23SM90_TMA_LOAD_MULTICASTENS1H_INS1I_ILi3ELi4ELi3EEENS4_18smem_ptr_flag_bitsILi8EEENSJ_INS5_IJS1M_SG_EEENS5_IJSG_SC_EEEEEEEvS1U_EENS_8epilogue10collective6detail29Sm90TmaWarpSpecializedAdapterINS25_15DefaultEpilogueIfNS5_IJSC_llEEES29_NS24_6thread17LinearCombinationIfLi1EffLNS2A_9ScaleType4KindE0ELNS_15FloatRoundStyleE2EfEENS1_15EpilogueDefaultEEEEEvvEEEEvNT_6ParamsE:
[----:B------:R-:W-:Y:S01]  /*0000*/  LDC R1, c[0x0][0x28] ;  /* 0x00000a00ff017b82 */ /* 0x000fe20000000800 */
[----:B------:R-:W0:Y:S01]  /*0010*/  S2R R0, SR_TID.X ;  /* 0x0000000000007919 */ /* 0x000e220000002100 */
[----:B------:R-:W-:Y:S01]  /*0020*/  ELECT P0, URZ, PT ;  /* 0x00000000003f782f */ /* 0x000fe20003800000 */
[----:B------:R-:W-:Y:S01]  /*0030*/  BSSY B0, `(.L_x_0) ;  /* 0x0000012000007945 */ /* 0x000fe20003800000 */
[--C-:B0-----:R-:W-:Y:S02]  /*0040*/  SHF.R.U32.HI R2, RZ, 0x5, R0.reuse ;  /* 0x00000005ff027819 */ /* 0x101fe40000011600 */
[----:B------:R-:W-:-:S03]  /*0050*/  SHF.R.U32.HI R12, RZ, 0x7, R0 ;  /* 0x00000007ff0c7819 */ /* 0x000fc60000011600 */
[----:B------:R-:W0:Y:S04]  /*0060*/  SHFL.IDX PT, R6, R2, RZ, 0x1f ;  /* 0x00001fff02067589 */ /* 0x000e2800000e0000 */
[----:B------:R1:W2:Y:S01]  /*0070*/  SHFL.IDX PT, R4, R12, RZ, 0x1f ;  /* 0x00001fff0c047589 */ /* 0x0002a200000e0000 */
[----:B0-----:R-:W-:-:S13]  /*0080*/  ISETP.NE.OR P0, PT, R6, RZ, !P0 ;  /* 0x000000ff0600720c */ /* 0x001fda0004705670 */
[----:B-12---:R-:W-:Y:S05]  /*0090*/  @P0 BRA `(.L_x_1) ;  /* 0x00000000002c0947 */ /* 0x006fea0003800000 */
[----:B------:R-:W-:Y:S02]  /*00a0*/  ULDC.64 UR4, c[0x0][0x198] ;  /* 0x0000660000047ab9 */ /* 0x000fe40000000a00 */
[----:B------:R-:W-:Y:S02]  /*00b0*/  UIADD3 UR6, UP0, UR4, 0xf0, URZ ;  /* 0x000000f004067890 */ /* 0x000fe4000ff1e03f */
[----:B------:R-:W-:Y:S02]  /*00c0*/  UIADD3 UR8, UP1, UR4, 0x1f0, URZ ;  /* 0x000001f004087890 */ /* 0x000fe4000ff3e03f */
[----:B------:R-:W-:Y:S02]  /*00d0*/  UIADD3 UR4, UP2, UR4, 0x2f0, URZ ;  /* 0x000002f004047890 */ /* 0x000fe4000ff5e03f */
[----:B------:R-:W-:Y:S02]  /*00e0*/  UIADD3.X UR7, URZ, UR5, URZ, UP0, !UPT ;  /* 0x000000053f077290 */ /* 0x000fe400087fe43f */
[----:B------:R-:W-:-:S02]  /*00f0*/  UIADD3.X UR9, URZ, UR5, URZ, UP1, !UPT ;  /* 0x000000053f097290 */ /* 0x000fc40008ffe43f */
[----:B------:R-:W-:-:S05]  /*0100*/  UIADD3.X UR5, URZ, UR5, URZ, UP2, !UPT ;  /* 0x000000053f057290 */ /* 0x000fca00097fe43f */
[----:B------:R0:W-:Y:S02]  /*0110*/  UTMACCTL.PF [UR6] ;  /* 0x00000000060079b9 */ /* 0x0001e40008040000 */
[----:B------:R0:W-:Y:S02]  /*0120*/  UTMACCTL.PF [UR8] ;  /* 0x00000000080079b9 */ /* 0x0001e40008040000 */
[----:B------:R0:W-:Y:S02]  /*0130*/  UTMACCTL.PF [UR4] ;  /* 0x00000000040079b9 */ /* 0x0001e40008040000 */
[----:B0-----:R-:W-:Y:S01]  /*0140*/  NOP ;  /* 0x0000000000007918 */ /* 0x001fe20000000000 */
.L_x_1:
[----:B------:R-:W-:Y:S05]  /*0150*/  BSYNC B0 ;  /* 0x0000000000007941 */ /* 0x000fea0003800000 */
.L_x_0:
[----:B------:R-:W0:Y:S02]  /*0160*/  SHFL.IDX PT, R3, R2, RZ, 0x1f ;  /* 0x00001fff02037589 */ /* 0x000e2400000e0000 */
[----:B0-----:R-:W-:-:S13]  /*0170*/  ISETP.NE.AND P0, PT, R3, RZ, PT ;  /* 0x000000ff0300720c */ /* 0x001fda0003f05270 */
[----:B------:R-:W-:Y:S05]  /*0180*/  @P0 BRA `(.L_x_2) ;  /* 0x0000000000840947 */ /* 0x000fea0003800000 */
[----:B------:R-:W-:Y:S01]  /*0190*/  ELECT P0, URZ, PT ;  /* 0x00000000003f782f */ /* 0x000fe20003800000 */
[----:B------:R-:W-:-:S12]  /*01a0*/  BSSY B0, `(.L_x_2) ;  /* 0x000001f000007945 */ /* 0x000fd80003800000 */
[----:B------:R-:W-:Y:S05]  /*01b0*/  @!P0 BRA `(.L_x_3) ;  /* 0x0000000000748947 */ /* 0x000fea0003800000 */
[----:B------:R-:W0:Y:S01]  /*01c0*/  S2UR UR8, SR_CgaCtaId ;  /* 0x00000000000879c3 */ /* 0x000e220000008800 */
[----:B------:R-:W-:Y:S01]  /*01d0*/  UMOV UR4, 0x400 ;  /* 0x0000040000047882 */ /* 0x000fe20000000000 */
[----:B------:R-:W-:Y:S01]  /*01e0*/  UMOV UR5, 0x1 ;  /* 0x0000000100057882 */ /* 0x000fe20000000000 */
[----:B------:R-:W-:Y:S02]  /*01f0*/  UMOV UR6, 0x4 ;  /* 0x0000000400067882 */ /* 0x000fe40000000000 */
[----:B------:R-:W-:-:S04]  /*0200*/  UIADD3 UR6, -UR6, 0x100000, URZ ;  /* 0x0010000006067890 */ /* 0x000fc8000fffe13f */
[----:B------:R-:W-:Y:S02]  /*0210*/  USHF.L.U32 UR7, UR6, 0xb, URZ ;  /* 0x0000000b06077899 */ /* 0x000fe4000800063f */
[----:B------:R-:W-:Y:S02]  /*0220*/  USHF.L.U32 UR6, UR6, 0x1, URZ ;  /* 0x0000000106067899 */ /* 0x000fe4000800063f */
[----:B0-----:R-:W-:Y:S02]  /*0230*/  ULEA UR8, UR8, UR4, 0x18 ;  /* 0x0000000408087291 */ /* 0x001fe4000f8ec03f */
[----:B------:R-:W-:-:S04]  /*0240*/  UIADD3 UR4, -UR5, 0x100000, URZ ;  /* 0x0010000005047890 */ /* 0x000fc8000fffe13f */
[----:B------:R-:W-:Y:S02]  /*0250*/  USHF.L.U32 UR5, UR4, 0xb, URZ ;  /* 0x0000000b04057899 */ /* 0x000fe4000800063f */
[----:B------:R-:W-:Y:S01]  /*0260*/  USHF.L.U32 UR4, UR4, 0x1, URZ ;  /* 0x0000000104047899 */ /* 0x000fe2000800063f */
[----:B------:R-:W0:Y:S11]  /*0270*/  FENCE.VIEW.ASYNC.S ;  /* 0x00000000000073c6 */ /* 0x000e360000000000 */
[----:B0-----:R0:W1:Y:S01]  /*0280*/  SYNCS.EXCH.64 URZ, [UR8], UR4 ;  /* 0x00000004083f75b2 */ /* 0x0010620008000100 */
[----:B------:R0:W2:Y:S01]  /*0290*/  SYNCS.EXCH.64 URZ, [UR8+0x40], UR6 ;  /* 0x00004006083f75b2 */ /* 0x0000a20008000100 */
[----:B------:R0:W3:Y:S01]  /*02a0*/  SYNCS.EXCH.64 URZ, [UR8+0x8], UR4 ;  /* 0x00000804083f75b2 */ /* 0x0000e20008000100 */
[----:B------:R0:W4:Y:S01]  /*02b0*/  SYNCS.EXCH.64 URZ, [UR8+0x48], UR6 ;  /* 0x00004806083f75b2 */ /* 0x0001220008000100 */
[----:B------:R0:W0:Y:S01]  /*02c0*/  SYNCS.EXCH.64 URZ, [UR8+0x10], UR4 ;  /* 0x00001004083f75b2 */ /* 0x0000220008000100 */
        /* <DEDUP_REMOVED lines=11> */
[----:B------:R-:W-:Y:S01]  /*0380*/  NOP ;  /* 0x0000000000007918 */ /* 0x000fe20000000000 */
.L_x_3:
[----:B0-----:R-:W-:Y:S05]  /*0390*/  BSYNC B0 ;  /* 0x0000000000007941 */ /* 0x001fea0003800000 */
.L_x_2:
[----:B------:R-:W0:Y:S01]  /*03a0*/  S2UR UR8, SR_CTAID.X ;  /* 0x00000000000879c3 */ /* 0x000e220000002500 */
[----:B------:R-:W-:Y:S01]  /*03b0*/  SHF.R.S32.HI R5, RZ, 0x1f, R0 ;  /* 0x0000001fff057819 */ /* 0x000fe20000011400 */
[----:B------:R-:W5:Y:S01]  /*03c0*/  SHFL.IDX PT, R2, R2, RZ, 0x1f ;  /* 0x00001fff02027589 */ /* 0x000f6200000e0000 */
[----:B------:R-:W-:Y:S01]  /*03d0*/  ELECT P0, URZ, PT ;  /* 0x00000000003f782f */ /* 0x000fe20003800000 */
[----:B------:R-:W-:Y:S01]  /*03e0*/  NOP ;  /* 0x0000000000007918 */ /* 0x000fe20000000000 */
[----:B------:R-:W-:Y:S01]  /*03f0*/  LEA.HI R5, R5, R0, RZ, 0x7 ;  /* 0x0000000005057211 */ /* 0x000fe200078f38ff */
[----:B------:R-:W1:Y:S01]  /*0400*/  S2R R8, SR_CTAID.Y ;  /* 0x0000000000087919 */ /* 0x000e620000002600 */
[----:B------:R-:W-:Y:S01]  /*0410*/  ULDC UR4, c[0x0][0x150] ;  /* 0x0000540000047ab9 */ /* 0x000fe20000000800 */
[----:B------:R-:W2:Y:S01]  /*0420*/  LDC R13, c[0x0][0x144] ;  /* 0x00005100ff0d7b82 */ /* 0x000ea20000000800 */
[----:B------:R-:W-:Y:S01]  /*0430*/  LOP3.LUT R5, R5, 0xffffff80, RZ, 0xc0, !PT ;  /* 0xffffff8005057812 */ /* 0x000fe200078ec0ff */
[----:B------:R-:W-:Y:S01]  /*0440*/  NOP ;  /* 0x0000000000007918 */ /* 0x000fe20000000000 */
[----:B------:R-:W-:-:S03]  /*0450*/  ISETP.NE.AND P2, PT, R4, RZ, PT ;  /* 0x000000ff0400720c */ /* 0x000fc60003f45270 */
[----:B------:R-:W-:Y:S02]  /*0460*/  IMAD.IADD R5, R0, 0x1, -R5 ;  /* 0x0000000100057824 */ /* 0x000fe400078e0a05 */
[----:B------:R-:W3:Y:S03]  /*0470*/  LDC R14, c[0x0][0x140] ;  /* 0x00005000ff0e7b82 */ /* 0x000ee60000000800 */
[----:B------:R-:W-:Y:S02]  /*0480*/  SHF.R.S32.HI R10, RZ, 0x1f, R5 ;  /* 0x0000001fff0a7819 */ /* 0x000fe40000011405 */
[----:B------:R-:W-:Y:S02]  /*0490*/  LOP3.LUT P6, RZ, R5, 0x7, RZ, 0xc0, !PT ;  /* 0x0000000705ff7812 */ /* 0x000fe400078cc0ff */
[----:B------:R-:W-:Y:S01]  /*04a0*/  LEA.HI R10, R10, R5, RZ, 0x3 ;  /* 0x000000050a0a7211 */ /* 0x000fe200078f18ff */
[----:B------:R-:W4:Y:S01]  /*04b0*/  LDC R15, c[0x0][0x148] ;  /* 0x00005200ff0f7b82 */ /* 0x000f220000000800 */
[----:B0-----:R-:W-:-:S02]  /*04c0*/  I2FP.F32.U32 R7, UR8 ;  /* 0x0000000800077c45 */ /* 0x001fc40008201000 */
[----:B-----5:R-:W-:Y:S02]  /*04d0*/  ISETP.NE.OR P0, PT, R2, RZ, !P0 ;  /* 0x000000ff0200720c */ /* 0x020fe40004705670 */
[--C-:B------:R-:W-:Y:S01]  /*04e0*/  SHF.R.S32.HI R2, RZ, 0x3, R10.reuse ;  /* 0x00000003ff027819 */ /* 0x100fe2000001140a */
[----:B------:R-:W-:Y:S01]  /*04f0*/  FMUL R11, R7, UR4 ;  /* 0x00000004070b7c20 */ /* 0x000fe20008400000 */
[----:B------:R-:W-:Y:S01]  /*0500*/  SHF.R.S32.HI R7, RZ, 0x1f, R10 ;  /* 0x0000001fff077819 */ /* 0x000fe2000001140a */
[----:B------:R-:W-:Y:S01]  /*0510*/  ULDC UR4, c[0x0][0x154] ;  /* 0x0000550000047ab9 */ /* 0x000fe20000000800 */
[----:B------:R-:W-:Y:S02]  /*0520*/  SHF.R.S32.HI R10, RZ, 0x1f, R3 ;  /* 0x0000001fff0a7819 */ /* 0x000fe40000011403 */
[----:B------:R-:W-:Y:S01]  /*0530*/  LEA.HI R7, R7, R2, RZ, 0x2 ;  /* 0x0000000207077211 */ /* 0x000fe200078f10ff */
[----:B------:R-:W0:Y:S01]  /*0540*/  F2I.U32.TRUNC.NTZ R11, R11 ;  /* 0x0000000b000b7305 */ /* 0x000e22000020f000 */
[----:B------:R-:W-:-:S02]  /*0550*/  LEA.HI R10, R10, R3, RZ, 0x2 ;  /* 0x000000030a0a7211 */ /* 0x000fc400078f10ff */
[----:B------:R-:W-:Y:S01]  /*0560*/  LOP3.LUT R7, R7, 0xfffffffc, RZ, 0xc0, !PT ;  /* 0xfffffffc07077812 */ /* 0x000fe200078ec0ff */
[----:B------:R-:W-:Y:S01]  /*0570*/  VOTEU.ALL UP0, P0 ;  /* 0x00000000003f7886 */ /* 0x000fe20000000000 */
[----:B------:R-:W-:Y:S01]  /*0580*/  LOP3.LUT R10, R10, 0x3ffffffc, RZ, 0xc0, !PT ;  /* 0x3ffffffc0a0a7812 */ /* 0x000fe200078ec0ff */
[----:B------:R-:W-:Y:S01]  /*0590*/  VOTEU.ALL UP1, P0 ;  /* 0x00000000003f7886 */ /* 0x000fe20000020000 */
[----:B---3--:R-:W-:Y:S01]  /*05a0*/  ISETP.EQ.U32.AND P1, PT, R14, 0x1, PT ;  /* 0x000000010e00780c */ /* 0x008fe20003f22070 */
[----:B------:R-:W-:Y:S01]  /*05b0*/  IMAD.IADD R7, R2, 0x1, -R7 ;  /* 0x0000000102077824 */ /* 0x000fe200078e0a07 */
[----:B------:R-:W3:Y:S01]  /*05c0*/  @!UP0 S2UR UR7, SR_CgaCtaId ;  /* 0x00000000000789c3 */ /* 0x000ee20000008800 */
[----:B------:R-:W-:Y:S01]  /*05d0*/  IMAD.IADD R10, R3, 0x1, -R10 ;  /* 0x00000001030a7824 */ /* 0x000fe200078e0a0a */
[----:B------:R-:W-:Y:S01]  /*05e0*/  SHF.R.S32.HI R3, RZ, 0x1f, R6 ;  /* 0x0000001fff037819 */ /* 0x000fe20000011406 */
[----:B------:R-:W-:Y:S01]  /*05f0*/  @!UP0 UMOV UR6, 0x400 ;  /* 0x0000040000068882 */ /* 0x000fe20000000000 */
[----:B------:R-:W-:-:S02]  /*0600*/  VIADD R14, R4, 0xffffffff ;  /* 0xffffffff040e7836 */ /* 0x000fc40000000000 */
[----:B0-----:R-:W-:Y:S01]  /*0610*/  IMAD.MOV R2, RZ, RZ, -R11 ;  /* 0x000000ffff027224 */ /* 0x001fe200078e0a0b */
[----:B-1----:R-:W-:Y:S01]  /*0620*/  I2FP.F32.U32 R11, R8 ;  /* 0x00000008000b7245 */ /* 0x002fe20000201000 */
[----:B------:R-:W-:Y:S01]  /*0630*/  IMAD R10, R10, 0x4, R7 ;  /* 0x000000040a0a7824 */ /* 0x000fe200078e0207 */
[----:B------:R-:W-:Y:S01]  /*0640*/  LEA.HI R3, R3, R6, RZ, 0x2 ;  /* 0x0000000603037211 */ /* 0x000fe200078f10ff */
[----:B--2---:R-:W-:Y:S01]  /*0650*/  IMAD R7, R13, R2, UR8 ;  /* 0x000000080d077e24 */ /* 0x004fe2000f8e0202 */
[----:B------:R-:W-:Y:S01]  /*0660*/  ISETP.GE.U32.AND P5, PT, R14, 0x2, PT ;  /* 0x000000020e00780c */ /* 0x000fe20003fa6070 */
[----:B------:R-:W-:Y:S01]  /*0670*/  FMUL R13, R11, UR4 ;  /* 0x000000040b0d7c20 */ /* 0x000fe20008400000 */
[----:B------:R-:W-:Y:S01]  /*0680*/  LEA.HI R2, R10, R10, RZ, 0x1 ;  /* 0x0000000a0a027211 */ /* 0x000fe200078f08ff */
[----:B------:R-:W-:Y:S01]  /*0690*/  UMOV UR4, 0x20 ;  /* 0x0000002000047882 */ /* 0x000fe20000000000 */
[----:B------:R-:W-:Y:S01]  /*06a0*/  LOP3.LUT R3, R3, 0xfffffffc, RZ, 0xc0, !PT ;  /* 0xfffffffc03037812 */ /* 0x000fe200078ec0ff */
[----:B------:R-:W-:-:S04]  /*06b0*/  @!UP0 UIADD3 UR4, -UR4, 0x100000, URZ ;  /* 0x0010000004048890 */ /* 0x000fc8000fffe13f */
[----:B------:R-:W-:Y:S02]  /*06c0*/  @!UP0 USHF.L.U32 UR5, UR4, 0xb, URZ ;  /* 0x0000000b04058899 */ /* 0x000fe4000800063f */
[----:B------:R-:W-:Y:S01]  /*06d0*/  @!UP0 USHF.L.U32 UR4, UR4, 0x1, URZ ;  /* 0x0000000104048899 */ /* 0x000fe2000800063f */
[----:B------:R-:W-:Y:S01]  /*06e0*/  LOP3.LUT R11, R2, 0xfffffffe, RZ, 0xc0, !PT ;  /* 0xfffffffe020b7812 */ /* 0x000fe200078ec0ff */
[----:B------:R-:W0:Y:S01]  /*06f0*/  F2I.U32.TRUNC.NTZ R13, R13 ;  /* 0x0000000d000d7305 */ /* 0x000e22000020f000 */
[----:B------:R-:W-:-:S03]  /*0700*/  IMAD.IADD R6, R6, 0x1, -R3 ;  /* 0x0000000106067824 */ /* 0x000fc600078e0a03 */
[C---:B------:R-:W-:Y:S02]  /*0710*/  IMAD.IADD R2, R10.reuse, 0x1, -R11 ;  /* 0x000000010a027824 */ /* 0x040fe400078e0a0b */
[----:B------:R-:W-:Y:S01]  /*0720*/  IMAD.SHL.U32 R11, R10, 0x4, RZ ;  /* 0x000000040a0b7824 */ /* 0x000fe200078e00ff */
[----:B------:R-:W-:Y:S01]  /*0730*/  ISETP.NE.AND P4, PT, R6, 0x3, PT ;  /* 0x000000030600780c */ /* 0x000fe20003f85270 */
[----:B---3--:R-:W-:Y:S01]  /*0740*/  @!UP0 ULEA UR6, UR7, UR6, 0x18 ;  /* 0x0000000607068291 */ /* 0x008fe2000f8ec03f */
[----:B------:R-:W-:Y:S01]  /*0750*/  ISETP.NE.AND P3, PT, R2, R7, PT ;  /* 0x000000070200720c */ /* 0x000fe20003f65270 */
[----:B------:R-:W-:Y:S01]  /*0760*/  VOTEU.ALL UP0, P0 ;  /* 0x00000000003f7886 */ /* 0x000fe20000000000 */
[----:B------:R-:W-:Y:S01]  /*0770*/  LOP3.LUT R11, R10, 0xc, R11, 0x78, !PT ;  /* 0x0000000c0a0b7812 */ /* 0x000fe200078e780b */
[----:B------:R-:W-:Y:S01]  /*0780*/  IMAD.MOV.U32 R10, RZ, RZ, 0x1 ;  /* 0x00000001ff0a7424 */ /* 0x000fe200078e00ff */
[----:B------:R-:W-:Y:S01]  /*0790*/  ISETP.EQ.OR P0, PT, R6, RZ, !P4 ;  /* 0x000000ff0600720c */ /* 0x000fe20006702670 */
[----:B0-----:R-:W-:-:S03]  /*07a0*/  IMAD.MOV R22, RZ, RZ, -R13 ;  /* 0x000000ffff167224 */ /* 0x001fc600078e0a0d */
[----:B------:R-:W-:Y:S01]  /*07b0*/  ISETP.EQ.AND P0, PT, R4, RZ, P0 ;  /* 0x000000ff0400720c */ /* 0x000fe20000702270 */
[----:B----4-:R-:W-:Y:S01]  /*07c0*/  IMAD R3, R15, R22, R8 ;  /* 0x000000160f037224 */ /* 0x010fe200078e0208 */
[----:B------:R-:W0:Y:S02]  /*07d0*/  FENCE.VIEW.ASYNC.S ;  /* 0x00000000000073c6 */ /* 0x000e240000000000 */
[----:B0-----:R0:W1:Y:S01]  /*07e0*/  @!UP0 SYNCS.EXCH.64 URZ, [UR6+0x90], UR4 ;  /* 0x00009004063f85b2 */ /* 0x0010620008000100 */
[----:B------:R-:W-:Y:S02]  /*07f0*/  SEL R4, RZ, 0x1, !P0 ;  /* 0x00000001ff047807 */ /* 0x000fe40004000000 */
[C---:B------:R-:W-:Y:S02]  /*0800*/  @P3 LEA.HI R2, R11.reuse, R11, RZ, 0x1 ;  /* 0x0000000b0b023211 */ /* 0x040fe400078f08ff */
[----:B------:R-:W-:Y:S02]  /*0810*/  ISETP.LT.U32.AND P0, PT, R11, 0x2, !P6 ;  /* 0x000000020b00780c */ /* 0x000fe40007701070 */
[----:B------:R-:W-:-:S02]  /*0820*/  @P3 SHF.R.S32.HI R2, RZ, 0x1, R2 ;  /* 0x00000001ff023819 */ /* 0x000fc40000011402 */
[----:B------:R-:W-:Y:S02]  /*0830*/  SEL R4, R4, 0x2, P5 ;  /* 0x0000000204047807 */ /* 0x000fe40002800000 */
[----:B------:R-:W-:Y:S02]  /*0840*/  @P3 ISETP.NE.AND P4, PT, R2, R3, PT ;  /* 0x000000030200320c */ /* 0x000fe40003f85270 */
[----:B------:R-:W-:Y:S02]  /*0850*/  SEL R5, RZ, 0x1, !P0 ;  /* 0x00000001ff057807 */ /* 0x000fe40004000000 */
[----:B------:R-:W-:Y:S01]  /*0860*/  @P3 SEL R10, RZ, 0x1, P4 ;  /* 0x00000001ff0a3807 */ /* 0x000fe20002000000 */
[----:B------:R0:W2:Y:S01]  /*0870*/  @!UP1 SYNCS.EXCH.64 URZ, [UR6+0x98], UR4 ;  /* 0x00009804063f95b2 */ /* 0x0000a20008000100 */
[----:B------:R-:W-:Y:S01]  /*0880*/  NOP ;  /* 0x0000000000007918 */ /* 0x000fe20000000000 */
[----:B------:R-:W-:Y:S06]  /*0890*/  @!P1 BRA `(.L_x_4) ;  /* 0x0000000000089947 */ /* 0x000fec0003800000 */
[----:B-12---:R-:W-:Y:S01]  /*08a0*/  UCGABAR_ARV ;  /* 0x00000000000079c7 */ /* 0x006fe20008000000 */
[----:B------:R-:W-:Y:S05]  /*08b0*/  BRA `(.L_x_5) ;  /* 0x0000000000047947 */ /* 0x000fea0003800000 */
.L_x_4:
[----:B-12---:R-:W-:Y:S01]  /*08c0*/  NOP ;  /* 0x0000000000007918 */ /* 0x006fe20000000000 */
.L_x_5:
[----:B------:R-:W1:Y:S01]  /*08d0*/  LDC R2, c[0x0][0x75c] ;  /* 0x0001d700ff027b82 */ /* 0x000e620000000800 */
[----:B------:R-:W-:Y:S01]  /*08e0*/  IMAD.MOV.U32 R3, RZ, RZ, RZ ;  /* 0x000000ffff037224 */ /* 0x000fe200078e00ff */
[----:B-1----:R-:W-:Y:S01]  /*08f0*/  ISETP.NE.AND P3, PT, R2, 0x1, PT ;  /* 0x000000010200780c */ /* 0x002fe20003f65270 */
[----:B------:R-:W-:-:S12]  /*0900*/  IMAD.U32 R2, RZ, RZ, UR8 ;  /* 0x00000008ff027e24 */ /* 0x000fd8000f8e00ff */
[----:B------:R-:W1:Y:S01]  /*0910*/  @P3 LDC R19, c[0x0][0x10] ;  /* 0x00000400ff133b82 */ /* 0x000e620000000800 */
[----:B------:R-:W-:Y:S02]  /*0920*/  @P3 IMAD.MOV.U32 R9, RZ, RZ, RZ ;  /* 0x000000ffff093224 */ /* 0x000fe400078e00ff */
[----:B------:R-:W-:-:S05]  /*0930*/  @P3 IMAD.MOV.U32 R13, RZ, RZ, RZ ;  /* 0x000000ffff0d3224 */ /* 0x000fca00078e00ff */
[----:B------:R-:W2:Y:S01]  /*0940*/  @!P3 LDC R17, c[0x0][0xc] ;  /* 0x00000300ff11bb82 */ /* 0x000ea20000000800 */
[----:B-1----:R-:W-:-:S04]  /*0950*/  @P3 IMAD.WIDE.U32 R18, R19, UR8, R8 ;  /* 0x0000000813123c25 */ /* 0x002fc8000f8e0008 */
[----:B--2---:R-:W-:-:S04]  /*0960*/  @!P3 IMAD.WIDE.U32 R16, R8, R17, R2 ;  /* 0x000000110810b225 */ /* 0x004fc800078e0002 */
[----:B------:R-:W-:Y:S02]  /*0970*/  @P3 IMAD.MOV.U32 R2, RZ, RZ, R18 ;  /* 0x000000ffff023224 */ /* 0x000fe400078e0012 */
[----:B------:R-:W-:Y:S02]  /*0980*/  @P3 IMAD.IADD R3, R19, 0x1, R13 ;  /* 0x0000000113033824 */ /* 0x000fe400078e020d */
[----:B------:R-:W-:Y:S02]  /*0990*/  @!P3 IMAD.MOV.U32 R2, RZ, RZ, R16 ;  /* 0x000000ffff02b224 */ /* 0x000fe400078e0010 */
[----:B------:R-:W-:Y:S01]  /*09a0*/  @!P3 IMAD.MOV.U32 R3, RZ, RZ, R17 ;  /* 0x000000ffff03b224 */ /* 0x000fe200078e0011 */
[----:B------:R-:W-:Y:S06]  /*09b0*/  @!P1 BRA `(.L_x_6) ;  /* 0x00000000000c9947 */ /* 0x000fec0003800000 */
[----:B------:R-:W-:Y:S01]  /*09c0*/  UCGABAR_WAIT ;  /* 0x0000000000007dc7 */ /* 0x000fe20008000000 */
[----:B------:R-:W-:Y:S01]  /*09d0*/  CCTL.IVALL ;  /* 0x00000000ff00798f */ /* 0x000fe20002000000 */
[----:B------:R-:W-:Y:S05]  /*09e0*/  BRA `(.L_x_7) ;  /* 0x0000000000047947 */ /* 0x000fea0003800000 */
.L_x_6:
[----:B------:R-:W-:Y:S06]  /*09f0*/  BAR.SYNC.DEFER_BLOCKING 0x0 ;  /* 0x0000000000007b1d */ /* 0x000fec0000010000 */
.L_x_7:
[----:B------:R-:W-:Y:S05]  /*0a00*/  @!P2 BRA `(.L_x_8) ;  /* 0x000000700050a947 */ /* 0x000fea0003800000 */
[----:B------:R-:W-:-:S13]  /*0a10*/  ISETP.GT.U32.AND P0, PT, R14, 0x1, PT ;  /* 0x000000010e00780c */ /* 0x000fda0003f04070 */
[----:B0-----:R-:W-:Y:S05]  /*0a20*/  @P0 EXIT ;  /* 0x000000000000094d */ /* 0x001fea0003800000 */
[----:B------:R-:W-:Y:S01]  /*0a30*/  ULDC.64 UR4, c[0x0][0x750] ;  /* 0x0001d40000047ab9 */ /* 0x000fe20000000a00 */
[----:B------:R-:W-:Y:S01]  /*0a40*/  PRMT R18, RZ, 0x7610, R18 ;  /* 0x00007610ff127816 */ /* 0x000fe20000000012 */
[----:B------:R-:W-:Y:S01]  /*0a50*/  IMAD.MOV.U32 R6, RZ, RZ, -0x1 ;  /* 0xffffffffff067424 */ /* 0x000fe200078e00ff */
[----:B------:R-:W-:Y:S01]  /*0a60*/  ISETP.GE.U32.AND P0, PT, R2, UR4, PT ;  /* 0x0000000402007c0c */ /* 0x000fe2000bf06070 */
[----:B------:R-:W-:Y:S02]  /*0a70*/  IMAD.MOV.U32 R14, RZ, RZ, -0x1 ;  /* 0xffffffffff0e7424 */ /* 0x000fe400078e00ff */
[----:B------:R-:W-:Y:S01]  /*0a80*/  IMAD.MOV.U32 R13, RZ, RZ, -0x1 ;  /* 0xffffffffff0d7424 */ /* 0x000fe200078e00ff */
[----:B------:R-:W-:-:S13]  /*0a90*/  ISETP.GE.U32.AND.EX P0, PT, R3, UR5, PT, P0 ;  /* 0x0000000503007c0c */ /* 0x000fda000bf06100 */
[----:B------:R-:W-:Y:S05]  /*0aa0*/  @P0 BRA `(.L_x_9) ;  /* 0x0000000400280947 */ /* 0x000fea0003800000 */
[----:B------:R-:W0:Y:S01]  /*0ab0*/  LDC.64 R24, c[0x0][0x728] ;  /* 0x0001ca00ff187b82 */ /* 0x000e220000000a00 */
[----:B------:R-:W-:Y:S02]  /*0ac0*/  IMAD.MOV.U32 R16, RZ, RZ, R2 ;  /* 0x000000ffff107224 */ /* 0x000fe400078e0002 */
[----:B------:R-:W-:-:S05]  /*0ad0*/  IMAD.MOV.U32 R17, RZ, RZ, R3 ;  /* 0x000000ffff117224 */ /* 0x000fca00078e0003 */
[----:B------:R-:W1:Y:S08]  /*0ae0*/  LDC R6, c[0x0][0x730] ;  /* 0x0001cc00ff067b82 */ /* 0x000e700000000800 */
[----:B------:R-:W2:Y:S01]  /*0af0*/  LDC.64 R26, c[0x0][0x720] ;  /* 0x0001c800ff1a7b82 */ /* 0x000ea20000000a00 */
[----:B0-----:R-:W-:-:S04]  /*0b00*/  ISETP.NE.U32.AND P0, PT, R24, RZ, PT ;  /* 0x000000ff1800720c */ /* 0x001fc80003f05070 */
[----:B------:R-:W-:-:S13]  /*0b10*/  ISETP.NE.AND.EX P0, PT, R25, RZ, PT, P0 ;  /* 0x000000ff1900720c */ /* 0x000fda0003f05300 */
[----:B-12---:R-:W-:Y:S05]  /*0b20*/  @!P0 BRA `(.L_x_10) ;  /* 0x0000000000288947 */ /* 0x006fea0003800000 */
[----:B------:R-:W0:Y:S02]  /*0b30*/  LDC R13, c[0x0][0x734] ;  /* 0x0001cd00ff0d7b82 */ /* 0x000e240000000800 */
[----:B0-----:R-:W-:-:S05]  /*0b40*/  IADD3 R13, P0, R2, R13, RZ ;  /* 0x0000000d020d7210 */ /* 0x001fca0007f1e0ff */
[----:B------:R-:W-:-:S04]  /*0b50*/  IMAD.X R23, RZ, RZ, R3, P0 ;  /* 0x000000ffff177224 */ /* 0x000fc800000e0603 */
[----:B------:R-:W-:-:S04]  /*0b60*/  IMAD.WIDE.U32 R16, R23, R24, RZ ;  /* 0x0000001817107225 */ /* 0x000fc800078e00ff */
[----:B------:R-:W-:-:S04]  /*0b70*/  IMAD.WIDE.U32 R18, P0, R13, R25, R16 ;  /* 0x000000190d127225 */ /* 0x000fc80007800010 */
[----:B------:R-:W-:-:S04]  /*0b80*/  IMAD.WIDE.U32 R16, R13, R24, RZ ;  /* 0x000000180d107225 */ /* 0x000fc800078e00ff */
[----:B------:R-:W-:Y:S01]  /*0b90*/  IMAD.X R21, RZ, RZ, RZ, P0 ;  /* 0x000000ffff157224 */ /* 0x000fe200000e06ff */
[----:B------:R-:W-:Y:S01]  /*0ba0*/  IADD3 RZ, P0, R17, R18, RZ ;  /* 0x0000001211ff7210 */ /* 0x000fe20007f1e0ff */
[----:B------:R-:W-:-:S04]  /*0bb0*/  IMAD.MOV.U32 R20, RZ, RZ, R19 ;  /* 0x000000ffff147224 */ /* 0x000fc800078e0013 */
[----:B------:R-:W-:-:S08]  /*0bc0*/  IMAD.WIDE.U32.X R16, R23, R25, R20, P0 ;  /* 0x0000001917107225 */ /* 0x000fd000000e0414 */
.L_x_10:
[----:B------:R-:W0:Y:S01]  /*0bd0*/  LDC.64 R28, c[0x0][0x740] ;  /* 0x0001d000ff1c7b82 */ /* 0x000e220000000a00 */
[--C-:B------:R-:W-:Y:S01]  /*0be0*/  SHF.R.U64 R30, R16, R6, R17.reuse ;  /* 0x00000006101e7219 */ /* 0x100fe20000001211 */
[----:B------:R-:W-:Y:S01]  /*0bf0*/  IMAD R22, R15, R22, R8 ;  /* 0x000000160f167224 */ /* 0x000fe200078e0208 */
[----:B------:R-:W-:Y:S02]  /*0c00*/  SHF.R.U32.HI R6, RZ, R6, R17 ;  /* 0x00000006ff067219 */ /* 0x000fe40000011611 */
[----:B------:R-:W-:-:S03]  /*0c10*/  IADD3 R9, P0, RZ, -R30, RZ ;  /* 0x8000001eff097210 */ /* 0x000fc60007f1e0ff */
[----:B------:R-:W1:Y:S02]  /*0c20*/  LDC R14, c[0x0][0x718] ;  /* 0x0001c600ff0e7b82 */ /* 0x000e640000000800 */
[----:B------:R-:W-:Y:S02]  /*0c30*/  IMAD.X R13, RZ, RZ, ~R6, P0 ;  /* 0x000000ffff0d7224 */ /* 0x000fe400000e0e06 */
[----:B------:R-:W-:-:S04]  /*0c40*/  IMAD.WIDE.U32 R16, R9, R26, R2 ;  /* 0x0000001a09107225 */ /* 0x000fc800078e0002 */
[----:B------:R-:W2:Y:S01]  /*0c50*/  LDC R20, c[0x0][0x708] ;  /* 0x0001c200ff147b82 */ /* 0x000ea20000000800 */
[----:B------:R-:W-:Y:S02]  /*0c60*/  IMAD R6, R13, R26, RZ ;  /* 0x0000001a0d067224 */ /* 0x000fe400078e02ff */
[----:B------:R-:W-:Y:S02]  /*0c70*/  IMAD.MOV.U32 R13, RZ, RZ, -0x1 ;  /* 0xffffffffff0d7424 */ /* 0x000fe400078e00ff */
[----:B------:R-:W-:Y:S02]  /*0c80*/  IMAD R9, R9, R27, R6 ;  /* 0x0000001b09097224 */ /* 0x000fe400078e0206 */
[----:B------:R-:W-:Y:S01]  /*0c90*/  IMAD.MOV.U32 R27, RZ, RZ, 0x1 ;  /* 0x00000001ff1b7424 */ /* 0x000fe200078e00ff */
[----:B------:R-:W3:Y:S01]  /*0ca0*/  LDC R24, c[0x0][0x758] ;  /* 0x0001d600ff187b82 */ /* 0x000ee20000000800 */
[----:B------:R-:W-:Y:S01]  /*0cb0*/  IMAD.IADD R9, R17, 0x1, R9 ;  /* 0x0000000111097824 */ /* 0x000fe200078e0209 */
[----:B0-----:R-:W-:-:S04]  /*0cc0*/  ISETP.NE.U32.AND P0, PT, R28, RZ, PT ;  /* 0x000000ff1c00720c */ /* 0x001fc80003f05070 */
[----:B------:R-:W-:Y:S02]  /*0cd0*/  ISETP.NE.AND.EX P0, PT, R29, RZ, PT, P0 ;  /* 0x000000ff1d00720c */ /* 0x000fe40003f05300 */
[----:B------:R-:W0:Y:S01]  /*0ce0*/  LDC R21, c[0x0][0x700] ;  /* 0x0001c000ff157b82 */ /* 0x000e220000000800 */
[-CC-:B-1----:R-:W-:Y:S02]  /*0cf0*/  SHF.R.U64 R18, R16, R14.reuse, R9.reuse ;  /* 0x0000000e10127219 */ /* 0x182fe40000001209 */
[----:B------:R-:W-:-:S05]  /*0d00*/  SHF.R.U32.HI R9, RZ, R14, R9 ;  /* 0x0000000eff097219 */ /* 0x000fca0000011609 */
[----:B------:R-:W1:Y:S01]  /*0d10*/  LDC R23, c[0x0][0x748] ;  /* 0x0001d200ff177b82 */ /* 0x000e620000000800 */
[-CC-:B--2---:R-:W-:Y:S02]  /*0d20*/  SHF.R.U64 R32, R18, R20.reuse, R9.reuse ;  /* 0x0000001412207219 */ /* 0x184fe40000001209 */
[----:B------:R-:W-:-:S05]  /*0d30*/  SHF.R.U32.HI R9, RZ, R20, R9 ;  /* 0x00000014ff097219 */ /* 0x000fca0000011609 */
[----:B------:R-:W2:Y:S01]  /*0d40*/  LDC R25, c[0x0][0x738] ;  /* 0x0001ce00ff197b82 */ /* 0x000ea20000000800 */
[-CC-:B---3--:R-:W-:Y:S02]  /*0d50*/  SHF.R.U64 R20, R32, R24.reuse, R9.reuse ;  /* 0x0000001820147219 */ /* 0x188fe40000001209 */
[-C--:B------:R-:W-:Y:S02]  /*0d60*/  SHF.L.U32 R6, R13, R24.reuse, RZ ;  /* 0x000000180d067219 */ /* 0x080fe400000006ff */
[----:B------:R-:W-:Y:S01]  /*0d70*/  SHF.R.U32.HI R9, RZ, R24, R9 ;  /* 0x00000018ff097219 */ /* 0x000fe20000011609 */
[----:B------:R-:W-:Y:S01]  /*0d80*/  IMAD.MOV.U32 R8, RZ, RZ, R20 ;  /* 0x000000ffff087224 */ /* 0x000fe200078e0014 */
[----:B------:R-:W-:Y:S01]  /*0d90*/  LOP3.LUT R13, RZ, R6, RZ, 0x33, !PT ;  /* 0x00000006ff0d7212 */ /* 0x000fe200078e33ff */
[----:B------:R-:W3:Y:S01]  /*0da0*/  LDC R26, c[0x0][0x710] ;  /* 0x0001c400ff1a7b82 */ /* 0x000ee20000000800 */
[----:B------:R-:W-:Y:S05]  /*0db0*/  @!P0 BRA `(.L_x_11) ;  /* 0x0000000000288947 */ /* 0x000fea0003800000 */
[----:B------:R-:W4:Y:S02]  /*0dc0*/  LDC R17, c[0x0][0x74c] ;  /* 0x0001d300ff117b82 */ /* 0x000f240000000800 */
[----:B----4-:R-:W-:-:S05]  /*0dd0*/  IADD3 R17, P0, R20, R17, RZ ;  /* 0x0000001114117210 */ /* 0x010fca0007f1e0ff */
        /* <DEDUP_REMOVED lines=8> */
.L_x_11:
[----:B-1----:R-:W-:Y:S01]  /*0e60*/  SHF.R.U64 R8, R8, R23, R9 ;  /* 0x0000001708087219 */ /* 0x002fe20000001209 */
[----:B0-----:R-:W-:Y:S01]  /*0e70*/  VIADD R9, R21, 0xffffffff ;  /* 0xffffffff15097836 */ /* 0x001fe20000000000 */
[----:B------:R-:W-:Y:S02]  /*0e80*/  SHF.L.U32 R6, R27, R24, RZ ;  /* 0x000000181b067219 */ /* 0x000fe400000006ff */
[----:B------:R-:W-:Y:S01]  /*0e90*/  LOP3.LUT R13, R32, R13, RZ, 0xc0, !PT ;  /* 0x0000000d200d7212 */ /* 0x000fe200078ec0ff */
[----:B------:R-:W-:Y:S01]  /*0ea0*/  IMAD.MOV R14, RZ, RZ, -R8 ;  /* 0x000000ffff0e7224 */ /* 0x000fe200078e0a08 */
[----:B------:R-:W-:Y:S02]  /*0eb0*/  SEL R7, R7, R22, !P3 ;  /* 0x0000001607077207 */ /* 0x000fe40005800000 */
[----:B------:R-:W-:Y:S01]  /*0ec0*/  LOP3.LUT R9, R18, R9, RZ, 0xc0, !PT ;  /* 0x0000000912097212 */ /* 0x000fe200078ec0ff */
[----:B------:R-:W-:Y:S02]  /*0ed0*/  IMAD R8, R6, R8, R13 ;  /* 0x0000000806087224 */ /* 0x000fe400078e020d */
[----:B--2---:R-:W-:-:S02]  /*0ee0*/  IMAD R6, R14, R25, R20 ;  /* 0x000000190e067224 */ /* 0x004fc400078e0214 */
[----:B---3--:R-:W-:Y:S02]  /*0ef0*/  IMAD R7, R8, R26, R7 ;  /* 0x0000001a08077224 */ /* 0x008fe400078e0207 */
[----:B------:R-:W-:Y:S02]  /*0f00*/  IMAD R6, R6, R21, R9 ;  /* 0x0000001506067224 */ /* 0x000fe400078e0209 */
[----:B------:R-:W-:Y:S02]  /*0f10*/  IMAD.MOV.U32 R18, RZ, RZ, 0x1 ;  /* 0x00000001ff127424 */ /* 0x000fe400078e00ff */
[----:B------:R-:W-:Y:S01]  /*0f20*/  IMAD.MOV.U32 R13, RZ, RZ, R30 ;  /* 0x000000ffff0d7224 */ /* 0x000fe200078e001e */
[----:B------:R-:W-:Y:S02]  /*0f30*/  SEL R14, R6, R7, !P3 ;  /* 0x00000007060e7207 */ /* 0x000fe40005800000 */
[----:B------:R-:W-:-:S07]  /*0f40*/  SEL R6, R7, R6, !P3 ;  /* 0x0000000607067207 */ /* 0x000fce0005800000 */
.L_x_9:
[----:B------:R-:W-:-:S08]  /*0f50*/  NOP ;  /* 0x0000000000007918 */ /* 0x000fd00000000000 */
[----:B------:R-:W0:Y:S02]  /*0f60*/  USETMAXREG.TRY_ALLOC.CTAPOOL UP0, 0xe8 ;  /* 0x000000e8000079c8 */ /* 0x000e240008000600 */
[----:B0-----:R-:W-:-:S13]  /*0f70*/  PLOP3.LUT P0, PT, PT, PT, UP0, 0x80, 0x0 ;  /* 0x000000000000781c */ /* 0x001fda0003f0f008 */
[----:B------:R-:W-:Y:S05]  /*0f80*/  @!P0 BRA `(.L_x_9) ;  /* 0xfffffffc00f08947 */ /* 0x000fea000383ffff */
[----:B------:R-:W-:Y:S01]  /*0f90*/  ULDC.64 UR4, c[0x0][0x698] ;  /* 0x0001a60000047ab9 */ /* 0x000fe20000000a00 */
[----:B------:R-:W-:Y:S01]  /*0fa0*/  ULDC.64 UR16, c[0x0][0x208] ;  /* 0x0000820000107ab9 */ /* 0x000fe20000000a00 */
[----:B------:R-:W-:-:S04]  /*0fb0*/  ISETP.NE.U32.AND P0, PT, RZ, UR4, PT ;  /* 0x00000004ff007c0c */ /* 0x000fc8000bf05070 */
[----:B------:R-:W-:-:S13]  /*0fc0*/  ISETP.NE.AND.EX P0, PT, RZ, UR5, PT, P0 ;  /* 0x00000005ff007c0c */ /* 0x000fda000bf05300 */
[----:B------:R-:W-:Y:S05]  /*0fd0*/  @!P0 BRA `(.L_x_12) ;  /* 0x00000000001c8947 */ /* 0x000fea0003800000 */
[----:B------:R-:W0:Y:S02]  /*0fe0*/  LDC.64 R8, c[0x0][0x698] ;  /* 0x0001a600ff087b82 */ /* 0x000e240000000a00 */
[----:B0-----:R-:W2:Y:S02]  /*0ff0*/  LDG.E.64 R8, desc[UR16][R8.64] ;  /* 0x0000001008087981 */ /* 0x001ea4000c1e1b00 */
[----:B--2---:R-:W-:-:S04]  /*1000*/  ISETP.NE.U32.AND P0, PT, R8, RZ, PT ;  /* 0x000000ff0800720c */ /* 0x004fc80003f05070 */
[----:B------:R-:W-:-:S13]  /*1010*/  ISETP.NE.AND.EX P0, PT, R9, RZ, PT, P0 ;  /* 0x000000ff0900720c */ /* 0x000fda0003f05300 */
[----:B------:R-:W-:Y:S05]  /*1020*/  @!P0 BRA `(.L_x_12) ;  /* 0x0000000000088947 */ /* 0x000fea0003800000 */
[----:B------:R0:W5:Y:S01]  /*1030*/  LD.E R15, desc[UR16][R8.64] ;  /* 0x00000010080f7980 */ /* 0x000162000c101900 */
[----:B------:R-:W-:Y:S05]  /*1040*/  BRA `(.L_x_13) ;  /* 0x0000000000207947 */ /* 0x000fea0003800000 */
.L_x_12:
[----:B------:R-:W-:Y:S02]  /*1050*/  ULDC.64 UR4, c[0x0][0x688] ;  /* 0x0001a20000047ab9 */ /* 0x000fe40000000a00 */
[----:B------:R-:W-:-:S04]  /*1060*/  ISETP.NE.U32.AND P0, PT, RZ, UR4, PT ;  /* 0x00000004ff007c0c */ /* 0x000fc8000bf05070 */
[----:B------:R-:W-:-:S13]  /*1070*/  ISETP.NE.AND.EX P0, PT, RZ, UR5, PT, P0 ;  /* 0x00000005ff007c0c */ /* 0x000fda000bf05300 */
[----:B------:R-:W-:Y:S05]  /*1080*/  @!P0 BRA `(.L_x_14) ;  /* 0x00000000000c8947 */ /* 0x000fea0003800000 */
[----:B------:R-:W0:Y:S02]  /*1090*/  LDC.64 R8, c[0x0][0x688] ;  /* 0x0001a200ff087b82 */ /* 0x000e240000000a00 */
[----:B0-----:R1:W5:Y:S01]  /*10a0*/  LDG.E R15, desc[UR16][R8.64] ;  /* 0x00000010080f7981 */ /* 0x001362000c1e1900 */
[----:B------:R-:W-:Y:S05]  /*10b0*/  BRA `(.L_x_13) ;  /* 0x0000000000047947 */ /* 0x000fea0003800000 */
.L_x_14:
[----:B------:R-:W2:Y:S02]  /*10c0*/  LDC R15, c[0x0][0x680] ;  /* 0x0001a000ff0f7b82 */ /* 0x000ea40000000800 */
.L_x_13:
[----:B------:R-:W-:Y:S02]  /*10d0*/  ULDC.64 UR4, c[0x0][0x6a0] ;  /* 0x0001a80000047ab9 */ /* 0x000fe40000000a00 */
[----:B------:R-:W-:-:S04]  /*10e0*/  ISETP.NE.U32.AND P0, PT, RZ, UR4, PT ;  /* 0x00000004ff007c0c */ /* 0x000fc8000bf05070 */
[----:B------:R-:W-:-:S13]  /*10f0*/  ISETP.NE.AND.EX P0, PT, RZ, UR5, PT, P0 ;  /* 0x00000005ff007c0c */ /* 0x000fda000bf05300 */
[----:B------:R-:W-:Y:S05]  /*1100*/  @!P0 BRA `(.L_x_15) ;  /* 0x00000000001c8947 */ /* 0x000fea0003800000 */
[----:B01----:R-:W0:Y:S02]  /*1110*/  LDC.64 R8, c[0x0][0x6a0] ;  /* 0x0001a800ff087b82 */ /* 0x003e240000000a00 */
[----:B0-----:R-:W3:Y:S02]  /*1120*/  LDG.E.64 R8, desc[UR16][R8.64] ;  /* 0x0000001008087981 */ /* 0x001ee4000c1e1b00 */
[----:B---3--:R-:W-:-:S04]  /*1130*/  ISETP.NE.U32.AND P0, PT, R8, RZ, PT ;  /* 0x000000ff0800720c */ /* 0x008fc80003f05070 */
[----:B------:R-:W-:-:S13]  /*1140*/  ISETP.NE.AND.EX P0, PT, R9, RZ, PT, P0 ;  /* 0x000000ff0900720c */ /* 0x000fda0003f05300 */
[----:B------:R-:W-:Y:S05]  /*1150*/  @!P0 BRA `(.L_x_15) ;  /* 0x0000000000088947 */ /* 0x000fea0003800000 */
[----:B------:R0:W5:Y:S01]  /*1160*/  LD.E R16, desc[UR16][R8.64] ;  /* 0x0000001008107980 */ /* 0x000162000c101900 */
[----:B------:R-:W-:Y:S05]  /*1170*/  BRA `(.L_x_16) ;  /* 0x0000000000207947 */ /* 0x000fea0003800000 */
.L_x_15:
[----:B------:R-:W-:Y:S02]  /*1180*/  ULDC.64 UR4, c[0x0][0x690] ;  /* 0x0001a40000047ab9 */ /* 0x000fe40000000a00 */
[----:B------:R-:W-:-:S04]  /*1190*/  ISETP.NE.U32.AND P0, PT, RZ, UR4, PT ;  /* 0x00000004ff007c0c */ /* 0x000fc8000bf05070 */
[----:B------:R-:W-:-:S13]  /*11a0*/  ISETP.NE.AND.EX P0, PT, RZ, UR5, PT, P0 ;  /* 0x00000005ff007c0c */ /* 0x000fda000bf05300 */
[----:B------:R-:W-:Y:S05]  /*11b0*/  @!P0 BRA `(.L_x_17) ;  /* 0x00000000000c8947 */ /* 0x000fea0003800000 */
[----:B------:R-:W3:Y:S02]  /*11c0*/  LDC.64 R16, c[0x0][0x690] ;  /* 0x0001a400ff107b82 */ /* 0x000ee40000000a00 */
[----:B---3--:R3:W5:Y:S01]  /*11d0*/  LDG.E R16, desc[UR16][R16.64] ;  /* 0x0000001010107981 */ /* 0x008762000c1e1900 */
[----:B------:R-:W-:Y:S05]  /*11e0*/  BRA `(.L_x_16) ;  /* 0x0000000000047947 */ /* 0x000fea0003800000 */
.L_x_17:
[----:B------:R-:W4:Y:S02]  /*11f0*/  LDC R16, c[0x0][0x684] ;  /* 0x0001a100ff107b82 */ /* 0x000f240000000800 */
.L_x_16:
[----:B------:R-:W-:-:S13]  /*1200*/  LOP3.LUT P0, RZ, R18, 0xff, RZ, 0xc0, !PT ;  /* 0x000000ff12ff7812 */ /* 0x000fda000780c0ff */
[----:B------:R-:W-:Y:S05]  /*1210*/  @!P0 EXIT ;  /* 0x000000000000894d */ /* 0x000fea0003800000 */
[----:B------:R-:W-:Y:S01]  /*1220*/  ULDC UR4, c[0x0][0x28c] ;  /* 0x0000a30000047ab9 */ /* 0x000fe20000000800 */
[----:B------:R-:W-:Y:S01]  /*1230*/  LOP3.LUT R91, R4, 0x1, RZ, 0xfc, !PT ;  /* 0x00000001045b7812 */ /* 0x000fe200078efcff */
[----:B------:R-:W-:-:S04]  /*1240*/  UIADD3 UR4, UR4, 0x7f, URZ ;  /* 0x0000007f04047890 */ /* 0x000fc8000fffe03f */
[----:B------:R-:W-:-:S04]  /*1250*/  USHF.R.S32.HI UR5, URZ, 0x1f, UR4 ;  /* 0x0000001f3f057899 */ /* 0x000fc80008011404 */
[----:B------:R-:W-:-:S03]  /*1260*/  ULEA.HI UR5, UR5, UR4, URZ, 0x7 ;  /* 0x0000000405057291 */ /* 0x000fc6000f8f383f */
[----:B------:R-:W-:Y:S01]  /*1270*/  UMOV UR4, URZ ;  /* 0x0000003f00047c82 */ /* 0x000fe20008000000 */
[----:B------:R-:W-:-:S03]  /*1280*/  USHF.R.S32.HI UR8, URZ, 0x7, UR5 ;  /* 0x000000073f087899 */ /* 0x000fc60008011405 */
[----:B------:R-:W-:-:S09]  /*1290*/  UMOV UR5, URZ ;  /* 0x0000003f00057c82 */ /* 0x000fd20008000000 */
.L_x_156:
[----:B------:R-:W-:Y:S01]  /*12a0*/  LOP3.LUT R7, R0, 0x80, RZ, 0xc0, !PT ;  /* 0x0000008000077812 */ /* 0x000fe200078ec0ff */
[----:B------:R-:W-:Y:S01]  /*12b0*/  UMOV UR6, URZ ;  /* 0x0000003f00067c82 */ /* 0x000fe20008000000 */
[----:B------:R-:W-:Y:S01]  /*12c0*/  IMAD.MOV.U32 R160, RZ, RZ, RZ ;  /* 0x000000ffffa07224 */ /* 0x000fe200078e00ff */
[----:B-1----:R-:W-:Y:S02]  /*12d0*/  CS2R R22, SRZ ;  /* 0x0000000000167805 */ /* 0x002fe4000001ff00 */
[----:B01----:R-:W-:Y:S01]  /*12e0*/  SHF.R.U32.HI R8, RZ, 0x7, R7 ;  /* 0x00000007ff087819 */ /* 0x003fe20000011607 */
[----:B------:R-:W-:Y:S01]  /*12f0*/  IMAD.MOV.U32 R158, RZ, RZ, RZ ;  /* 0x000000ffff9e7224 */ /* 0x000fe200078e00ff */
[----:B------:R-:W-:Y:S01]  /*1300*/  VIMNMX R7, RZ, UR8, PT ;  /* 0x00000008ff077c48 */ /* 0x000fe2000bfe0100 */
[----:B------:R-:W-:Y:S01]  /*1310*/  IMAD.MOV.U32 R156, RZ, RZ, RZ ;  /* 0x000000ffff9c7224 */ /* 0x000fe200078e00ff */
[----:B------:R-:W-:Y:S01]  /*1320*/  CS2R R20, SRZ ;  /* 0x0000000000147805 */ /* 0x000fe2000001ff00 */
[----:B------:R-:W-:Y:S01]  /*1330*/  IMAD.MOV.U32 R154, RZ, RZ, RZ ;  /* 0x000000ffff9a7224 */ /* 0x000fe200078e00ff */
[----:B------:R-:W0:Y:S01]  /*1340*/  SHFL.IDX PT, R8, R8, RZ, 0x1f ;  /* 0x00001fff08087589 */ /* 0x000e2200000e0000 */
[----:B------:R-:W-:Y:S01]  /*1350*/  IADD3 R7, -R7, UR8, RZ ;  /* 0x0000000807077c10 */ /* 0x000fe2000fffe1ff */
[----:B------:R-:W-:Y:S01]  /*1360*/  IMAD.MOV.U32 R152, RZ, RZ, RZ ;  /* 0x000000ffff987224 */ /* 0x000fe200078e00ff */
[----:B------:R-:W-:Y:S01]  /*1370*/  CS2R R18, SRZ ;  /* 0x0000000000127805 */ /* 0x000fe2000001ff00 */
[----:B------:R-:W-:Y:S01]  /*1380*/  IMAD.MOV.U32 R150, RZ, RZ, RZ ;  /* 0x000000ffff967224 */ /* 0x000fe200078e00ff */
[----:B------:R-:W-:Y:S01]  /*1390*/  ISETP.GE.AND P0, PT, R7, 0x1, PT ;  /* 0x000000010700780c */ /* 0x000fe20003f06270 */
[----:B------:R-:W-:Y:S01]  /*13a0*/  IMAD.MOV.U32 R148, RZ, RZ, RZ ;  /* 0x000000ffff947224 */ /* 0x000fe200078e00ff */
[----:B------:R-:W-:Y:S01]  /*13b0*/  CS2R R24, SRZ ;  /* 0x0000000000187805 */ /* 0x000fe2000001ff00 */
        /* <DEDUP_REMOVED lines=9> */
[----:B----4-:R-:W-:Y:S01]  /*1450*/  CS2R R34, SRZ ;  /* 0x0000000000227805 */ /* 0x010fe2000001ff00 */
[----:B------:R-:W-:Y:S01]  /*1460*/  IMAD.MOV.U32 R136, RZ, RZ, RZ ;  /* 0x000000ffff887224 */ /* 0x000fe200078e00ff */
[----:B-----5:R-:W-:Y:S01]  /*1470*/  CS2R R36, SRZ ;  /* 0x0000000000247805 */ /* 0x020fe2000001ff00 */
[----:B------:R-:W-:Y:S01]  /*1480*/  IMAD.MOV.U32 R134, RZ, RZ, RZ ;  /* 0x000000ffff867224 */ /* 0x000fe200078e00ff */
[----:B------:R-:W-:Y:S01]  /*1490*/  CS2R R38, SRZ ;  /* 0x0000000000267805 */ /* 0x000fe2000001ff00 */
[----:B------:R-:W-:Y:S01]  /*14a0*/  IMAD.MOV.U32 R132, RZ, RZ, RZ ;  /* 0x000000ffff847224 */ /* 0x000fe200078e00ff */
[----:B------:R-:W-:-:S02]  /*14b0*/  CS2R R40, SRZ ;  /* 0x0000000000287805 */ /* 0x000fc4000001ff00 */
[----:B0-----:R-:W-:Y:S01]  /*14c0*/  R2UR UR7, R8 ;  /* 0x00000000080772ca */ /* 0x001fe200000e0000 */
        /* <DEDUP_REMOVED lines=46> */
[----:B------:R-:W-:-:S02]  /*17b0*/  IMAD.MOV.U32 R162, RZ, RZ, RZ ;  /* 0x000000ffffa27224 */ /* 0x000fc400078e00ff */
[----:B------:R-:W-:Y:S02]  /*17c0*/  IMAD.MOV.U32 R168, RZ, RZ, RZ ;  /* 0x000000ffffa87224 */ /* 0x000fe400078e00ff */
[----:B------:R-:W-:Y:S02]  /*17d0*/  IMAD.MOV.U32 R166, RZ, RZ, RZ ;  /* 0x000000ffffa67224 */ /* 0x000fe400078e00ff */
[----:B------:R-:W-:Y:S02]  /*17e0*/  IMAD.MOV.U32 R172, RZ, RZ, RZ ;  /* 0x000000ffffac7224 */ /* 0x000fe400078e00ff */
[----:B------:R-:W-:Y:S02]  /*17f0*/  IMAD.MOV.U32 R170, RZ, RZ, RZ ;  /* 0x000000ffffaa7224 */ /* 0x000fe400078e00ff */
[----:B------:R-:W-:Y:S02]  /*1800*/  IMAD.MOV.U32 R176, RZ, RZ, RZ ;  /* 0x000000ffffb07224 */ /* 0x000fe400078e00ff */
        /* <DEDUP_REMOVED lines=13> */
[----:B------:R-:W-:Y:S01]  /*18e0*/  IMAD.MOV.U32 R198, RZ, RZ, RZ ;  /* 0x000000ffffc67224 */ /* 0x000fe200078e00ff */
[----:B------:R-:W-:Y:S06]  /*18f0*/  @!P0 BRA `(.L_x_18) ;  /* 0x0000000800788947 */ /* 0x000fec0003800000 */
[----:B------:R-:W0:Y:S01]  /*1900*/  S2UR UR10, SR_CgaCtaId ;  /* 0x00000000000a79c3 */ /* 0x000e220000008800 */
[----:B------:R-:W-:Y:S01]  /*1910*/  ULEA.HI UR6, UR7, UR7, URZ, 0x1 ;  /* 0x0000000707067291 */ /* 0x000fe2000f8f083f */
[----:B------:R-:W-:Y:S01]  /*1920*/  IMAD.MOV.U32 R160, RZ, RZ, RZ ;  /* 0x000000ffffa07224 */ /* 0x000fe200078e00ff */
[----:B------:R-:W-:Y:S01]  /*1930*/  UMOV UR9, 0x400 ;  /* 0x0000040000097882 */ /* 0x000fe20000000000 */
[----:B------:R-:W-:Y:S01]  /*1940*/  IMAD.U32 R93, RZ, RZ, UR4 ;  /* 0x00000004ff5d7e24 */ /* 0x000fe2000f8e00ff */
[----:B------:R-:W-:Y:S01]  /*1950*/  ULOP3.LUT UR6, UR6, 0xffffe, URZ, 0xc0, !UPT ;  /* 0x000ffffe06067892 */ /* 0x000fe2000f8ec03f */
[----:B------:R-:W-:Y:S01]  /*1960*/  IMAD.U32 R8, RZ, RZ, UR5 ;  /* 0x00000005ff087e24 */ /* 0x000fe2000f8e00ff */
[----:B------:R-:W-:Y:S02]  /*1970*/  UPLOP3.LUT UP0, UPT, UPT, UPT, UPT, 0x40, 0x0 ;  /* 0x000000000000789c */ /* 0x000fe40003f0e870 */
[----:B------:R-:W-:Y:S01]  /*1980*/  UIADD3 UR6, UR7, -UR6, URZ ;  /* 0x8000000607067290 */ /* 0x000fe2000fffe03f */
[----:B------:R-:W-:Y:S01]  /*1990*/  ULDC UR19, c[0x0][0x644] ;  /* 0x0001910000137ab9 */ /* 0x000fe20000000800 */
[----:B0-----:R-:W-:-:S03]  /*19a0*/  ULEA UR9, UR10, UR9, 0x18 ;  /* 0x000000090a097291 */ /* 0x001fc6000f8ec03f */
[----:B------:R-:W-:Y:S01]  /*19b0*/  UMOV UR10, UR5 ;  /* 0x00000005000a7c82 */ /* 0x000fe20008000000 */
[----:B------:R-:W-:-:S04]  /*19c0*/  ULEA UR6, UR6, UR9, 0xc ;  /* 0x0000000906067291 */ /* 0x000fc8000f8e603f */
[----:B------:R-:W-:-:S04]  /*19d0*/  UIADD3 UR6, UR6, 0x180, URZ ;  /* 0x0000018006067890 */ /* 0x000fc8000fffe03f */
[----:B------:R-:W-:-:S03]  /*19e0*/  USHF.R.U32.HI UR7, URZ, 0x4, UR6 ;  /* 0x000000043f077899 */ /* 0x000fc60008011606 */
[----:B------:R-:W-:Y:S01]  /*19f0*/  UMOV UR6, URZ ;  /* 0x0000003f00067c82 */ /* 0x000fe20008000000 */
[----:B------:R-:W-:-:S03]  /*1a00*/  ULOP3.LUT UR9, UR7, 0x3fff, URZ, 0xc0, !UPT ;  /* 0x00003fff07097892 */ /* 0x000fc6000f8ec03f */
[----:B------:R-:W-:-:S09]  /*1a10*/  UMOV UR7, URZ ;  /* 0x0000003f00077c82 */ /* 0x000fd20008000000 */
.L_x_26:
[----:B------:R-:W-:-:S13]  /*1a20*/  ISETP.NE.AND P1, PT, R91, 0x3, PT ;  /* 0x000000035b00780c */ /* 0x000fda0003f25270 */
[----:B0-----:R-:W-:Y:S05]  /*1a30*/  @!P1 BRA `(.L_x_19) ;  /* 0x0000000000049947 */ /* 0x001fea0003800000 */
[----:B------:R-:W-:Y:S01]  /*1a40*/  BPT.TRAP 0x1 ;  /* 0x000000040000795c */ /* 0x000fe20000300000 */
.L_x_19:
[----:B------:R-:W0:Y:S01]  /*1a50*/  S2UR UR12, SR_CgaCtaId ;  /* 0x00000000000c79c3 */ /* 0x000e220000008800 */
[----:B------:R-:W-:Y:S01]  /*1a60*/  UMOV UR11, 0x400 ;  /* 0x00000400000b7882 */ /* 0x000fe20000000000 */
[----:B---3--:R-:W-:Y:S01]  /*1a70*/  SHF.L.U32 R17, R93, 0x1f, RZ ;  /* 0x0000001f5d117819 */ /* 0x008fe200000006ff */
[----:B0-----:R-:W-:-:S04]  /*1a80*/  ULEA UR18, UR12, UR11, 0x18 ;  /* 0x0000000b0c127291 */ /* 0x001fc8000f8ec03f */
[----:B------:R-:W-:-:S09]  /*1a90*/  ULEA UR11, UR10, UR18, 0x3 ;  /* 0x000000120a0b7291 */ /* 0x000fd2000f8e183f */
[----:B------:R0:W1:Y:S01]  /*1aa0*/  SYNCS.PHASECHK.TRANS64.TRYWAIT P0, [UR11], R17 ;  /* 0x00000011ff0075a7 */ /* 0x000062000800014b */
[----:B------:R-:W-:Y:S05]  /*1ab0*/  @!P1 BRA `(.L_x_20) ;  /* 0x0000000000049947 */ /* 0x000fea0003800000 */
[----:B------:R-:W-:Y:S01]  /*1ac0*/  BPT.TRAP 0x1 ;  /* 0x000000040000795c */ /* 0x000fe20000300000 */
.L_x_20:
[C---:B------:R-:W-:Y:S02]  /*1ad0*/  IMAD.SHL.U32 R9, R0.reuse, 0x40, RZ ;  /* 0x0000004000097824 */ /* 0x040fe400078e00ff */
[C---:B------:R-:W-:Y:S02]  /*1ae0*/  IMAD.SHL.U32 R204, R0.reuse, 0x400, RZ ;  /* 0x0000040000cc7824 */ /* 0x040fe400078e00ff */
[----:B------:R-:W-:Y:S01]  /*1af0*/  IMAD.SHL.U32 R206, R0, 0x20, RZ ;  /* 0x0000002000ce7824 */ /* 0x000fe200078e00ff */
[----:B------:R-:W-:-:S04]  /*1b00*/  LOP3.LUT R9, R9, 0x3800, RZ, 0xc0, !PT ;  /* 0x0000380009097812 */ /* 0x000fc800078ec0ff */
[----:B------:R-:W-:Y:S01]  /*1b10*/  LOP3.LUT R9, R9, 0x400, R204, 0xf8, !PT ;  /* 0x0000040009097812 */ /* 0x000fe200078ef8cc */
[----:B------:R-:W-:-:S03]  /*1b20*/  IMAD.SHL.U32 R204, R0, 0x10, RZ ;  /* 0x0000001000cc7824 */ /* 0x000fc600078e00ff */
[----:B------:R-:W-:-:S04]  /*1b30*/  LOP3.LUT R9, R9, 0x380, R206, 0xf8, !PT ;  /* 0x0000038009097812 */ /* 0x000fc800078ef8ce */
[----:B------:R-:W-:Y:S01]  /*1b40*/  LOP3.LUT R9, R9, 0x20, R204, 0xf8, !PT ;  /* 0x0000002009097812 */ /* 0x000fe200078ef8cc */
[----:B------:R-:W-:-:S03]  /*1b50*/  IMAD.U32 R204, RZ, RZ, UR10 ;  /* 0x0000000affcc7e24 */ /* 0x000fc6000f8e00ff */
[----:B------:R-:W-:-:S05]  /*1b60*/  SHF.R.U32.HI R9, RZ, 0x3, R9 ;  /* 0x00000003ff097819 */ /* 0x000fca0000011609 */
[----:B------:R-:W-:Y:S01]  /*1b70*/  IMAD R9, R204, 0x800, R9 ;  /* 0x00000800cc097824 */ /* 0x000fe200078e0209 */
[----:B-1----:R-:W-:Y:S06]  /*1b80*/  @P0 BRA `(.L_x_21) ;  /* 0x0000000000080947 */ /* 0x002fec0003800000 */
[----:B------:R-:W1:Y:S02]  /*1b90*/  SYNCS.PHASECHK.TRANS64.TRYWAIT P0, [UR11], R17 ;  /* 0x00000011ff0075a7 */ /* 0x000e64000800014b */
[----:B-1----:R-:W-:Y:S05]  /*1ba0*/  @!P0 BRA `(.L_x_22) ;  /* 0x00000078001c8947 */ /* 0x002fea0003800000 */
.L_x_21:
[----:B------:R-:W-:Y:S01]  /*1bb0*/  LDS R89, [R9+UR18+0x30180] ;  /* 0x0301801209597984 */ /* 0x000fe20008000800 */
[----:B------:R-:W-:Y:S02]  /*1bc0*/  UIADD3 UR11, UR18, 0x10180, URZ ;  /* 0x00010180120b7890 */ /* 0x000fe4000fffe03f */
[----:B------:R-:W-:Y:S01]  /*1bd0*/  USEL UR7, UR7, URZ, !UP0 ;  /* 0x0000003f07077287 */ /* 0x000fe2000c000000 */
[----:B-1----:R-:W1:Y:S01]  /*1be0*/  LDS R204, [R9+UR18+0x30188] ;  /* 0x0301881209cc7984 */ /* 0x002e620008000800 */
[----:B------:R-:W-:Y:S02]  /*1bf0*/  USHF.R.U32.HI UR11, URZ, 0x4, UR11 ;  /* 0x000000043f0b7899 */ /* 0x000fe4000801160b */
[----:B------:R-:W-:Y:S02]  /*1c00*/  ULOP3.LUT UR12, UR9, 0x10000, URZ, 0xfc, !UPT ;  /* 0x00010000090c7892 */ /* 0x000fe4000f8efc3f */
[----:B------:R-:W-:Y:S02]  /*1c10*/  ULOP3.LUT UR11, UR11, 0x3fff, URZ, 0xc0, !UPT ;  /* 0x00003fff0b0b7892 */ /* 0x000fe4000f8ec03f */
[----:B------:R-:W-:-:S02]  /*1c20*/  UISETP.NE.U32.AND UP0, UPT, UR7, URZ, UPT ;  /* 0x0000003f0700728c */ /* 0x000fc4000bf05070 */
[----:B------:R-:W-:Y:S02]  /*1c30*/  ULOP3.LUT UR11, UR11, 0x10000, URZ, 0xfc, !UPT ;  /* 0x000100000b0b7892 */ /* 0x000fe4000f8efc3f */
[----:B------:R-:W-:Y:S02]  /*1c40*/  ULEA UR12, UR10, UR12, 0x9 ;  /* 0x0000000c0a0c7291 */ /* 0x000fe4000f8e483f */
[----:B------:R-:W-:Y:S01]  /*1c50*/  ULEA UR14, UR10, UR11, 0xa ;  /* 0x0000000b0a0e7291 */ /* 0x000fe2000f8e503f */
[----:B------:R-:W-:Y:S01]  /*1c60*/  UMOV UR13, 0x80000020 ;  /* 0x80000020000d7882 */ /* 0x000fe20000000000 */
[----:B------:R-:W-:Y:S01]  /*1c70*/  UMOV UR15, 0x40000040 ;  /* 0x40000040000f7882 */ /* 0x000fe20000000000 */
[----:B------:R-:W-:Y:S01]  /*1c80*/  UIADD3 UR6, UR6, 0x2, URZ ;  /* 0x0000000206067890 */ /* 0x000fe2000fffe03f */
[----:B-1----:R-:W-:-:S06]  /*1c90*/  WARPGROUP.ARRIVE ;  /* 0x00000000000079c5 */ /* 0x002fcc0000000000 */
[----:B------:R-:W-:Y:S01]  /*1ca0*/  QGMMA.SP.64x128x64.F32.E4M3.E4M3 R24, gdesc[UR12], R24, UP0, R89 ;  /* 0x05e059000c1879f3 */ /* 0x000fe2000bf00a18 */
[----:B------:R-:W-:Y:S02]  /*1cb0*/  UIADD3 UR12, UR12, 0x2, URZ ;  /* 0x000000020c0c7890 */ /* 0x000fe4000fffe03f */
[----:B------:R-:W-:Y:S01]  /*1cc0*/  UIADD3 UR14, UR14, 0x4, URZ ;  /* 0x000000040e0e7890 */ /* 0x000fe2000fffe03f */
[----:B------:R-:W-:Y:S01]  /*1cd0*/  UMOV UR13, 0x80000020 ;  /* 0x80000020000d7882 */ /* 0x000fe20000000000 */
[----:B------:R-:W-:Y:S01]  /*1ce0*/  UMOV UR15, 0x40000040 ;  /* 0x40000040000f7882 */ /* 0x000fe20000000000 */
[----:B------:R-:W-:-:S04]  /*1cf0*/  UISETP.NE.AND UP0, UPT, UR6, UR19, UPT ;  /* 0x000000130600728c */ /* 0x000fc8000bf05270 */
[----:B------:R-:W-:-:S04]  /*1d00*/  USEL UR7, URZ, 0x1, UP0 ;  /* 0x000000013f077887 */ /* 0x000fc80008000000 */
[----:B------:R-:W-:-:S06]  /*1d10*/  UISETP.NE.AND UP0, UPT, UR7, URZ, UPT ;  /* 0x0000003f0700728c */ /* 0x000fcc000bf05270 */
[----:B------:R-:W-:Y:S01]  /*1d20*/  PLOP3.LUT P0, PT, PT, PT, UP0, 0x80, 0x0 ;  /* 0x000000000000781c */ /* 0x000fe20003f0f008 */
[----:B------:R-:W-:Y:S03]  /*1d30*/  QGMMA.SP.64x128x64.F32.E4M3.E4M3 R24, gdesc[UR12], R24, R204, gsb0 ;  /* 0x05e0cc000c1879f3 */ /* 0x000fe60008000a18 */
[----:B------:R-:W-:-:S09]  /*1d40*/  WARPGROUP.DEPBAR.LE gsb0, 0x0 ;  /* 0x00008000000079c5 */ /* 0x000fd20000010000 */
[----:B------:R-:W-:Y:S05]  /*1d50*/  @!P0 BRA `(.L_x_23) ;  /* 0x0000000400088947 */ /* 0x000fea0003800000 */
[----:B------:R-:W-:Y:S01]  /*1d60*/  FADD R21, R24, R21 ;  /* 0x0000001518157221 */ /* 0x000fe20000000000 */
[----:B------:R-:W-:-:S01]  /*1d70*/  FADD R198, R25, R198 ;  /* 0x000000c619c67221 */ /* 0x000fc20000000000 */
        /* <DEDUP_REMOVED lines=62> */
[----:B------:R-:W-:-:S02]  /*2160*/  WARPGROUP.DEPBAR.LE gsb0, 0x0 ;  /* 0x00008000000079c5 */ /* 0x000fc40000010000 */
[----:B------:R-:W-:-:S05]  /*2170*/  UMOV UR6, URZ ;  /* 0x0000003f00067c82 */ /* 0x000fca0008000000 */
.L_x_23:
[----:B------:R-:W-:Y:S05]  /*2180*/  @!P1 BRA `(.L_x_24) ;  /* 0x0000000000049947 */ /* 0x000fea0003800000 */
[----:B------:R-:W-:Y:S01]  /*2190*/  BPT.TRAP 0x1 ;  /* 0x000000040000795c */ /* 0x000fe20000300000 */
.L_x_24:
[----:B------:R-:W-:-:S13]  /*21a0*/  LOP3.LUT P0, RZ, R10, R5, RZ, 0xc0, !PT ;  /* 0x000000050aff7212 */ /* 0x000fda000780c0ff */
[----:B------:R-:W-:-:S05]  /*21b0*/  @P0 LEA R9, R8, UR18, 0x3 ;  /* 0x0000001208090c11 */ /* 0x000fca000f8e18ff */
[----:B------:R-:W-:-:S05]  /*21c0*/  @P0 VIADD R204, R9, 0x40 ;  /* 0x0000004009cc0836 */ /* 0x000fca0000000000 */
[----:B------:R-:W-:-:S04]  /*21d0*/  @P0 PRMT R204, R11, 0x654, R204 ;  /* 0x000006540bcc0816 */ /* 0x000fc800000000cc */
[----:B------:R1:W-:Y:S01]  /*21e0*/  @P0 SYNCS.ARRIVE.TRANS64.RED.A1T0 RZ, [R204+URZ], RZ ;  /* 0x000000ffccff09a7 */ /* 0x0003e2000810043f */
[----:B------:R-:W-:-:S13]  /*21f0*/  ISETP.GT.U32.AND P0, PT, R4, 0x1, PT ;  /* 0x000000010400780c */ /* 0x000fda0003f04070 */
[----:B-1----:R-:W-:Y:S05]  /*2200*/  @P0 BRA `(.L_x_25) ;  /* 0x0000000000040947 */ /* 0x002fea0003800000 */
[----:B------:R-:W-:Y:S01]  /*2210*/  BPT.TRAP 0x1 ;  /* 0x000000040000795c */ /* 0x000fe20000300000 */
.L_x_25:
[----:B------:R-:W-:Y:S01]  /*2220*/  UIADD3 UR10, UR10, 0x1, URZ ;  /* 0x000000010a0a7890 */ /* 0x000fe2000fffe03f */
[C---:B------:R-:W-:Y:S01]  /*2230*/  ISETP.GT.AND P1, PT, R7.reuse, 0x1, PT ;  /* 0x000000010700780c */ /* 0x040fe20003f24270 */
[----:B------:R-:W-:Y:S02]  /*2240*/  VIADD R8, R8, 0x1 ;  /* 0x0000000108087836 */ /* 0x000fe40000000000 */
[----:B------:R-:W-:Y:S01]  /*2250*/  UISETP.NE.AND UP1, UPT, UR10, 0x8, UPT ;  /* 0x000000080a00788c */ /* 0x000fe2000bf25270 */
[----:B------:R-:W-:Y:S02]  /*2260*/  VIADD R7, R7, 0xffffffff ;  /* 0xffffffff07077836 */ /* 0x000fe40000000000 */
[C---:B------:R-:W-:Y:S01]  /*2270*/  ISETP.NE.AND P0, PT, R8.reuse, 0x8, PT ;  /* 0x000000080800780c */ /* 0x040fe20003f05270 */
[----:B------:R-:W-:Y:S02]  /*2280*/  USEL UR7, URZ, 0x1, UP1 ;  /* 0x000000013f077887 */ /* 0x000fe40008800000 */
[----:B------:R-:W-:Y:S01]  /*2290*/  USEL UR10, UR10, URZ, UP1 ;  /* 0x0000003f0a0a7287 */ /* 0x000fe20008800000 */
[----:B------:R-:W-:-:S03]  /*22a0*/  SEL R8, R8, RZ, P0 ;  /* 0x000000ff08087207 */ /* 0x000fc60000000000 */
[----:B------:R-:W-:Y:S01]  /*22b0*/  LOP3.LUT R93, R93, UR7, RZ, 0x3c, !PT ;  /* 0x000000075d5d7c12 */ /* 0x000fe2000f8e3cff */
[----:B------:R-:W-:Y:S01]  /*22c0*/  UMOV UR7, 0x1 ;  /* 0x0000000100077882 */ /* 0x000fe20000000000 */
[----:B------:R-:W-:Y:S06]  /*22d0*/  @P1 BRA `(.L_x_26) ;  /* 0xfffffff400d01947 */ /* 0x000fec000383ffff */
.L_x_18:
[----:B------:R-:W1:Y:S01]  /*22e0*/  LDC R93, c[0x0][0x288] ;  /* 0x0000a200ff5d7b82 */ /* 0x000e620000000800 */
[----:B------:R-:W-:Y:S01]  /*22f0*/  LOP3.LUT R7, R0, 0x60, RZ, 0xc0, !PT ;  /* 0x0000006000077812 */ /* 0x000fe200078ec0ff */
[----:B------:R-:W-:Y:S01]  /*2300*/  IMAD.SHL.U32 R206, R14, 0x80, RZ ;  /* 0x000000800ece7824 */ /* 0x000fe200078e00ff */
[----:B------:R-:W-:Y:S01]  /*2310*/  SHF.R.U32.HI R8, RZ, 0x2, R0 ;  /* 0x00000002ff087819 */ /* 0x000fe20000011600 */
[----:B------:R-:W-:Y:S01]  /*2320*/  UIADD3 UR5, UR8, UR5, URZ ;  /* 0x0000000508057290 */ /* 0x000fe2000fffe03f */
[----:B------:R-:W-:Y:S01]  /*2330*/  SHF.R.U32.HI R7, RZ, 0x5, R7 ;  /* 0x00000005ff077819 */ /* 0x000fe20000011607 */
[----:B------:R-:W-:Y:S01]  /*2340*/  UISETP.NE.AND UP0, UPT, UR6, URZ, UPT ;  /* 0x0000003f0600728c */ /* 0x000fe2000bf05270 */
[----:B------:R-:W-:Y:S01]  /*2350*/  LOP3.LUT R8, R8, 0x7, RZ, 0xc0, !PT ;  /* 0x0000000708087812 */ /* 0x000fe200078ec0ff */
[----:B------:R-:W-:Y:S01]  /*2360*/  ULDC UR7, c[0x0][0x284] ;  /* 0x0000a10000077ab9 */ /* 0x000fe20000000800 */
[----:B------:R-:W-:Y:S01]  /*2370*/  LOP3.LUT R9, R12, 0x1, RZ, 0xc0, !PT ;  /* 0x000000010c097812 */ /* 0x000fe200078ec0ff */
[C---:B0--3--:R-:W-:Y:S01]  /*2380*/  IMAD.SHL.U32 R17, R7.reuse, 0x10, RZ ;  /* 0x0000001007117824 */ /* 0x049fe200078e00ff */
[----:B------:R-:W-:Y:S01]  /*2390*/  USHF.R.U32.HI UR6, URZ, 0x3, UR5 ;  /* 0x000000033f067899 */ /* 0x000fe20008011605 */
[----:B------:R-:W-:Y:S01]  /*23a0*/  IMAD R204, R7, -0x10, -R8 ;  /* 0xfffffff007cc7824 */ /* 0x000fe200078e0a08 */
[----:B------:R-:W-:Y:S01]  /*23b0*/  SHF.R.U32.HI R7, RZ, 0x1, R0 ;  /* 0x00000001ff077819 */ /* 0x000fe20000011600 */
[----:B------:R-:W-:Y:S01]  /*23c0*/  ULDC.64 UR10, c[0x0][0x6d0] ;  /* 0x0001b400000a7ab9 */ /* 0x000fe20000000a00 */
[----:B------:R-:W-:Y:S01]  /*23d0*/  LOP3.LUT R8, R17, 0xfffffff0, R8, 0xe2, !PT ;  /* 0xfffffff011087812 */ /* 0x000fe200078ee208 */
[----:B------:R-:W-:Y:S01]  /*23e0*/  IMAD R9, R9, -0x40, R204 ;  /* 0xffffffc009097824 */ /* 0x000fe200078e02cc */
[----:B------:R-:W-:Y:S01]  /*23f0*/  ULOP3.LUT UR6, UR6, 0x1, URZ, 0xc0, !UPT ;  /* 0x0000000106067892 */ /* 0x000fe2000f8ec03f */
[----:B------:R-:W-:Y:S01]  /*2400*/  IMAD.SHL.U32 R204, R6, 0x80, RZ ;  /* 0x0000008006cc7824 */ /* 0x000fe200078e00ff */
[----:B------:R-:W-:Y:S01]  /*2410*/  LOP3.LUT R7, R8, 0x40, R7, 0xf8, !PT ;  /* 0x0000004008077812 */ /* 0x000fe200078ef807 */
[----:B------:R-:W-:Y:S01]  /*2420*/  IMAD.MOV.U32 R95, RZ, RZ, R19 ;  /* 0x000000ffff5f7224 */ /* 0x000fe200078e0013 */
[----:B------:R-:W-:Y:S01]  /*2430*/  UISETP.NE.U32.AND UP1, UPT, UR6, 0x1, UPT ;  /* 0x000000010600788c */ /* 0x000fe2000bf25070 */
[----:B------:R-:W-:-:S02]  /*2440*/  SHF.R.S32.HI R89, RZ, 0x1f, R13 ;  /* 0x0000001fff597819 */ /* 0x000fc4000001140d */
[----:B-1----:R-:W-:Y:S01]  /*2450*/  ISETP.GE.AND P0, PT, R206, R93, PT ;  /* 0x0000005dce00720c */ /* 0x002fe20003f06270 */
[----:B------:R-:W-:Y:S01]  /*2460*/  UISETP.GT.U32.AND UP1, UPT, UR8, 0x7, !UP1 ;  /* 0x000000070800788c */ /* 0x000fe2000cf24070 */
[C---:B------:R-:W-:Y:S01]  /*2470*/  IADD3 R17, -R204.reuse, UR7, R9 ;  /* 0x00000007cc117c10 */ /* 0x040fe2000fffe109 */
[----:B------:R-:W-:Y:S01]  /*2480*/  IMAD R208, R89, UR10, RZ ;  /* 0x0000000a59d07c24 */ /* 0x000fe2000f8e02ff */
[----:B------:R-:W-:Y:S01]  /*2490*/  ISETP.GE.OR P0, PT, R204, UR7, P0 ;  /* 0x00000007cc007c0c */ /* 0x000fe20008706670 */
[----:B------:R-:W-:Y:S01]  /*24a0*/  USEL UR7, URZ, 0x1, !UP0 ;  /* 0x000000013f077887 */ /* 0x000fe2000c000000 */
[----:B------:R-:W-:Y:S01]  /*24b0*/  LOP3.LUT R6, R7, R204, RZ, 0xfc, !PT ;  /* 0x000000cc07067212 */ /* 0x000fe200078efcff */
[----:B------:R-:W-:Y:S01]  /*24c0*/  UISETP.GT.U32.AND UP0, UPT, UR5, 0x7, UPT ;  /* 0x000000070500788c */ /* 0x000fe2000bf04070 */
[----:B------:R-:W-:Y:S01]  /*24d0*/  LOP3.LUT R8, R0, 0x3, RZ, 0xc0, !PT ;  /* 0x0000000300087812 */ /* 0x000fe200078ec0ff */
[----:B------:R-:W-:Y:S01]  /*24e0*/  USEL UR6, URZ, 0x1, !UP1 ;  /* 0x000000013f067887 */ /* 0x000fe2000c800000 */
[----:B------:R-:W-:Y:S01]  /*24f0*/  SHF.R.S32.HI R7, RZ, 0x1f, R6 ;  /* 0x0000001fff077819 */ /* 0x000fe20000011406 */
[----:B------:R-:W-:Y:S01]  /*2500*/  UISETP.LT.U32.AND UP0, UPT, UR8, 0x8, UP0 ;  /* 0x000000080800788c */ /* 0x000fe20008701070 */
[----:B------:R-:W-:Y:S01]  /*2510*/  ISETP.NE.AND P1, PT, RZ, UR7, PT ;  /* 0x00000007ff007c0c */ /* 0x000fe2000bf25270 */
[----:B------:R-:W-:Y:S01]  /*2520*/  IMAD R93, R8, -0x2, R93 ;  /* 0xfffffffe085d7824 */ /* 0x000fe200078e025d */
[----:B------:R-:W-:Y:S01]  /*2530*/  ULOP3.LUT UR5, UR5, 0x7, URZ, 0xc0, !UPT ;  /* 0x0000000705057892 */ /* 0x000fe2000f8ec03f */
[C---:B------:R-:W-:Y:S01]  /*2540*/  IMAD R97, R13.reuse, UR11, R208 ;  /* 0x0000000b0d617c24 */ /* 0x040fe2000f8e02d0 */
[----:B------:R-:W-:Y:S01]  /*2550*/  USEL UR9, URZ, 0x1, !UP0 ;  /* 0x000000013f097887 */ /* 0x000fe2000c000000 */
[----:B------:R-:W-:-:S03]  /*2560*/  IMAD.WIDE.U32 R8, R13, UR10, R6 ;  /* 0x0000000a0d087c25 */ /* 0x000fc6000f8e0006 */
[----:B------:R-:W-:Y:S01]  /*2570*/  ULOP3.LUT UR4, UR6, UR4, UR9, 0x96, !UPT ;  /* 0x0000000406047292 */ /* 0x000fe2000f8e9609 */
[----:B------:R-:W-:-:S04]  /*2580*/  IMAD.IADD R19, R9, 0x1, R97 ;  /* 0x0000000109137824 */ /* 0x000fc800078e0261 */
[----:B------:R-:W-:Y:S07]  /*2590*/  @!P1 BRA `(.L_x_27) ;  /* 0x0000000400049947 */ /* 0x000fee0003800000 */
[----:B------:R-:W-:Y:S01]  /*25a0*/  FADD R21, R24, R21 ;  /* 0x0000001518157221 */ /* 0x000fe20000000000 */
        /* <DEDUP_REMOVED lines=63> */
[----:B------:R-:W-:-:S06]  /*29a0*/  WARPGROUP.DEPBAR.LE gsb0, 0x0 ;  /* 0x00008000000079c5 */ /* 0x000fcc0000010000 */
.L_x_27:
[----:B------:R-:W-:Y:S02]  /*29b0*/  WARPGROUP.DEPBAR.LE gsb0, 0x0 ;  /* 0x00008000000079c5 */ /* 0x000fe40000010000 */
[----:B------:R-:W-:Y:S02]  /*29c0*/  IMAD.MOV.U32 R26, RZ, RZ, R8 ;  /* 0x000000ffff1a7224 */ /* 0x000fe400078e0008 */
[----:B------:R-:W-:Y:S02]  /*29d0*/  IMAD.MOV.U32 R27, RZ, RZ, R19 ;  /* 0x000000ffff1b7224 */ /* 0x000fe400078e0013 */
[----:B------:R-:W-:Y:S02]  /*29e0*/  IMAD.IADD R8, R93, 0x1, -R206 ;  /* 0x000000015d087824 */ /* 0x000fe400078e0ace */
[----:B------:R-:W-:Y:S01]  /*29f0*/  IMAD.MOV.U32 R9, RZ, RZ, -0x1 ;  /* 0xffffffffff097424 */ /* 0x000fe200078e00ff */
[----:B------:R-:W-:Y:S06]  /*2a00*/  @P0 BRA `(.L_x_28) ;  /* 0x0000004800a40947 */ /* 0x000fec0003800000 */
[----:B------:R-:W0:Y:S01]  /*2a10*/  LDC.64 R24, c[0x0][0x6c8] ;  /* 0x0001b200ff187b82 */ /* 0x000e220000000a00 */
[----:B----45:R-:W-:Y:S01]  /*2a20*/  FSETP.NEU.AND P1, PT, R16, RZ, PT ;  /* 0x000000ff1000720b */ /* 0x030fe20003f2d000 */
[----:B------:R-:W-:Y:S01]  /*2a30*/  IMAD.WIDE R28, R14, 0x80, RZ ;  /* 0x000000800e1c7825 */ /* 0x000fe200078e02ff */
[----:B------:R-:W-:Y:S01]  /*2a40*/  ISETP.GT.AND P0, PT, R8, RZ, PT ;  /* 0x000000ff0800720c */ /* 0x000fe20003f04270 */
[----:B------:R-:W-:Y:S02]  /*2a50*/  BSSY B0, `(.L_x_28) ;  /* 0x00004a4000007945 */ /* 0x000fe40003800000 */
[----:B------:R-:W-:Y:S01]  /*2a60*/  IMAD.SHL.U32 R19, R0, 0x2, RZ ;  /* 0x0000000200137824 */ /* 0x000fe200078e00ff */
[----:B------:R-:W-:-:S04]  /*2a70*/  ISETP.GT.AND P5, PT, R17, RZ, P0 ;  /* 0x000000ff1100720c */ /* 0x000fc800007a4270 */
[----:B------:R-:W-:Y:S01]  /*2a80*/  LOP3.LUT R39, R28, 0x6, R19, 0xf8, !PT ;  /* 0x000000061c277812 */ /* 0x000fe200078ef813 */
[----:B0-----:R-:W-:-:S04]  /*2a90*/  IMAD R14, R29, R24, RZ ;  /* 0x000000181d0e7224 */ /* 0x001fc800078e02ff */
[----:B------:R-:W-:-:S04]  /*2aa0*/  IMAD.WIDE.U32 R34, R39, R24, R26 ;  /* 0x0000001827227225 */ /* 0x000fc800078e001a */
[----:B------:R-:W-:-:S04]  /*2ab0*/  IMAD R19, R39, R25, R14 ;  /* 0x0000001927137224 */ /* 0x000fc800078e020e */
[----:B------:R-:W-:Y:S01]  /*2ac0*/  IMAD.IADD R43, R35, 0x1, R19 ;  /* 0x00000001232b7824 */ /* 0x000fe200078e0213 */
[----:B------:R-:W-:Y:S06]  /*2ad0*/  @!P1 BRA `(.L_x_29) ;  /* 0x0000003000f09947 */ /* 0x000fec0003800000 */
[----:B------:R-:W-:Y:S01]  /*2ae0*/  ULDC.64 UR6, c[0x0][0x6b8] ;  /* 0x0001ae0000067ab9 */ /* 0x000fe20000000a00 */
[----:B------:R-:W-:Y:S01]  /*2af0*/  ULDC.64 UR12, c[0x0][0x6b0] ;  /* 0x0001ac00000c7ab9 */ /* 0x000fe20000000a00 */
[----:B------:R-:W-:Y:S01]  /*2b00*/  IMAD R14, R89, UR6, RZ ;  /* 0x00000006590e7c24 */ /* 0x000fe2000f8e02ff */
[----:B------:R-:W-:Y:S01]  /*2b10*/  ULDC.64 UR14, c[0x0][0x6a8] ;  /* 0x0001aa00000e7ab9 */ /* 0x000fe20000000a00 */
[C---:B------:R-:W-:Y:S01]  /*2b20*/  IMAD.WIDE.U32 R30, R13.reuse, UR6, R6 ;  /* 0x000000060d1e7c25 */ /* 0x040fe2000f8e0006 */
[----:B------:R-:W0:Y:S01]  /*2b30*/  LDC.64 R32, c[0x0][0x6b0] ;  /* 0x0001ac00ff207b82 */ /* 0x000e220000000a00 */
[----:B------:R-:W-:Y:S02]  /*2b40*/  ULDC.64 UR10, c[0x0][0x6c0] ;  /* 0x0001b000000a7ab9 */ /* 0x000fe40000000a00 */
[----:B------:R-:W-:Y:S02]  /*2b50*/  IMAD R41, R13, UR7, R14 ;  /* 0x000000070d297c24 */ /* 0x000fe4000f8e020e */
[----:B------:R-:W-:-:S02]  /*2b60*/  IMAD R28, R29, UR12, RZ ;  /* 0x0000000c1d1c7c24 */ /* 0x000fc4000f8e02ff */
[----:B------:R-:W-:Y:S02]  /*2b70*/  IMAD.IADD R31, R31, 0x1, R41 ;  /* 0x000000011f1f7824 */ /* 0x000fe400078e0229 */
[C---:B------:R-:W-:Y:S02]  /*2b80*/  IMAD R37, R39.reuse, UR13, R28 ;  /* 0x0000000d27257c24 */ /* 0x040fe4000f8e021c */
[----:B------:R-:W-:-:S04]  /*2b90*/  IMAD.WIDE.U32 R26, R39, UR12, R30 ;  /* 0x0000000c271a7c25 */ /* 0x000fc8000f8e001e */
[----:B------:R-:W-:Y:S01]  /*2ba0*/  IMAD.IADD R19, R27, 0x1, R37 ;  /* 0x000000011b137824 */ /* 0x000fe200078e0225 */
[----:B------:R-:W-:-:S04]  /*2bb0*/  LEA R28, P1, R26, UR14, 0x2 ;  /* 0x0000000e1a1c7c11 */ /* 0x000fc8000f8210ff */
[----:B------:R-:W-:-:S05]  /*2bc0*/  LEA.HI.X R29, R26, UR15, R19, 0x2, P1 ;  /* 0x0000000f1a1d7c11 */ /* 0x000fca00088f1413 */
[----:B------:R-:W3:Y:S01]  /*2bd0*/  @P5 LDG.E.LTC128B R19, desc[UR16][R28.64] ;  /* 0x000000101c135981 */ /* 0x000ee2000c1e1920 */
[C---:B------:R-:W-:Y:S01]  /*2be0*/  LEA R26, P1, R34.reuse, UR10, 0x2 ;  /* 0x0000000a221a7c11 */ /* 0x040fe2000f8210ff */
[----:B0-----:R-:W-:Y:S01]  /*2bf0*/  IMAD.WIDE.U32 R32, R39, UR12, R32 ;  /* 0x0000000c27207c25 */ /* 0x001fe2000f8e0020 */
[----:B------:R-:W-:Y:S01]  /*2c00*/  BSSY B1, `(.L_x_30) ;  /* 0x0000014000017945 */ /* 0x000fe20003800000 */
[----:B------:R-:W-:Y:S02]  /*2c10*/  ISETP.GT.AND P0, PT, R17, 0x8, P0 ;  /* 0x000000081100780c */ /* 0x000fe40000704270 */
[----:B------:R-:W-:Y:S01]  /*2c20*/  LEA.HI.X R27, R34, UR11, R43, 0x2, P1 ;  /* 0x0000000b221b7c11 */ /* 0x000fe200088f142b */
[----:B------:R-:W-:Y:S01]  /*2c30*/  IMAD.IADD R45, R37, 0x1, R33 ;  /* 0x00000001252d7824 */ /* 0x000fe200078e0221 */
[----:B------:R-:W-:Y:S01]  /*2c40*/  ISETP.GT.AND P1, PT, R8, 0x1, PT ;  /* 0x000000010800780c */ /* 0x000fe20003f24270 */
[----:B------:R-:W-:Y:S01]  /*2c50*/  IMAD.WIDE.U32 R34, R39, UR12, R6 ;  /* 0x0000000c27227c25 */ /* 0x000fe2000f8e0006 */
[----:B------:R-:W-:-:S03]  /*2c60*/  IADD3 R38, P4, R6, R32, RZ ;  /* 0x0000002006267210 */ /* 0x000fc60007f9e0ff */
[----:B------:R-:W-:Y:S02]  /*2c70*/  IMAD.IADD R35, R37, 0x1, R35 ;  /* 0x0000000125237824 */ /* 0x000fe400078e0223 */
[----:B------:R-:W-:-:S04]  /*2c80*/  IMAD.WIDE.U32 R34, R13, UR6, R34 ;  /* 0x000000060d227c25 */ /* 0x000fc8000f8e0022 */
[----:B---3--:R-:W-:-:S04]  /*2c90*/  FMUL R14, R19, R16 ;  /* 0x00000010130e7220 */ /* 0x008fc80000400000 */
[----:B--2---:R-:W-:Y:S01]  /*2ca0*/  FFMA R43, R21, R15, R14 ;  /* 0x0000000f152b7223 */ /* 0x004fe2000000000e */
[----:B------:R-:W-:Y:S02]  /*2cb0*/  IADD3 R14, P2, R30, R32, RZ ;  /* 0x000000201e0e7210 */ /* 0x000fe40007f5e0ff */
[----:B------:R-:W-:Y:S02]  /*2cc0*/  LEA R30, P6, R24, R26, 0x2 ;  /* 0x0000001a181e7211 */ /* 0x000fe400078c10ff */
[----:B------:R0:W-:Y:S01]  /*2cd0*/  @P5 STG.E desc[UR16][R26.64], R43 ;  /* 0x0000002b1a005986 */ /* 0x0001e2000c101910 */
[----:B------:R-:W-:Y:S01]  /*2ce0*/  ISETP.GT.AND P5, PT, R17, RZ, P1 ;  /* 0x000000ff1100720c */ /* 0x000fe20000fa4270 */
[----:B------:R-:W-:Y:S01]  /*2cf0*/  IMAD.X R21, R45, 0x1, R31, P2 ;  /* 0x000000012d157824 */ /* 0x000fe200010e061f */
[----:B------:R-:W-:-:S04]  /*2d00*/  LEA R32, P2, R14, UR14, 0x2 ;  /* 0x0000000e0e207c11 */ /* 0x000fc8000f8410ff */
[----:B------:R-:W-:-:S07]  /*2d10*/  LEA.HI.X R33, R14, UR15, R21, 0x2, P2 ;  /* 0x0000000f0e217c11 */ /* 0x000fce00090f1415 */
[----:B0-----:R-:W-:Y:S05]  /*2d20*/  @!P5 BRA `(.L_x_31) ;  /* 0x000000000004d947 */ /* 0x001fea0003800000 */
[----:B------:R0:W5:Y:S02]  /*2d30*/  LDG.E.LTC128B R19, desc[UR16][R32.64] ;  /* 0x0000001020137981 */ /* 0x000164000c1e1920 */
.L_x_31:
[----:B------:R-:W-:Y:S05]  /*2d40*/  BSYNC B1 ;  /* 0x0000000000017941 */ /* 0x000fea0003800000 */
.L_x_30:
[----:B-----5:R-:W-:Y:S01]  /*2d50*/  FMUL R6, R19, R16 ;  /* 0x0000001013067220 */ /* 0x020fe20000400000 */
[----:B------:R-:W-:Y:S01]  /*2d60*/  IMAD.IADD R21, R41, 0x1, R35 ;  /* 0x0000000129157824 */ /* 0x000fe200078e0223 */
[----:B------:R-:W-:Y:S01]  /*2d70*/  LEA.HI.X R31, R24, R27, R25, 0x2, P6 ;  /* 0x0000001b181f7211 */ /* 0x000fe200030f1419 */
[----:B------:R-:W-:Y:S01]  /*2d80*/  BSSY B1, `(.L_x_32) ;  /* 0x0000008000017945 */ /* 0x000fe20003800000 */
[----:B------:R-:W-:Y:S01]  /*2d90*/  FFMA R35, R198, R15, R6 ;  /* 0x0000000fc6237223 */ /* 0x000fe20000000006 */
[----:B------:R-:W-:Y:S01]  /*2da0*/  LEA R36, P2, R34, UR14, 0x2 ;  /* 0x0000000e22247c11 */ /* 0x000fe2000f8410ff */
[----:B------:R-:W-:-:S03]  /*2db0*/  IMAD.X R39, R7, 0x1, R45, P4 ;  /* 0x0000000107277824 */ /* 0x000fc600020e062d */
[----:B------:R1:W-:Y:S01]  /*2dc0*/  @P5 STG.E desc[UR16][R30.64], R35 ;  /* 0x000000231e005986 */ /* 0x0003e2000c101910 */
[----:B------:R-:W-:Y:S01]  /*2dd0*/  LEA.HI.X R37, R34, UR15, R21, 0x2, P2 ;  /* 0x0000000f22257c11 */ /* 0x000fe200090f1415 */
[----:B------:R-:W-:Y:S07]  /*2de0*/  @!P0 BRA `(.L_x_33) ;  /* 0x0000000000048947 */ /* 0x000fee0003800000 */
[----:B------:R2:W5:Y:S02]  /*2df0*/  LDG.E.LTC128B R19, desc[UR16][R36.64+0x20] ;  /* 0x0000201024137981 */ /* 0x000564000c1e1920 */
.L_x_33:
[----:B------:R-:W-:Y:S05]  /*2e00*/  BSYNC B1 ;  /* 0x0000000000017941 */ /* 0x000fea0003800000 */
.L_x_32:
[----:B------:R-:W-:-:S04]  /*2e10*/  IMAD.WIDE.U32 R6, R13, UR6, R38 ;  /* 0x000000060d067c25 */ /* 0x000fc8000f8e0026 */
[----:B-----5:R-:W-:Y:S01]  /*2e20*/  FMUL R14, R19, R16 ;  /* 0x00000010130e7220 */ /* 0x020fe20000400000 */
[----:B------:R-:W-:Y:S01]  /*2e30*/  ISETP.GT.AND P1, PT, R17, 0x8, P1 ;  /* 0x000000081100780c */ /* 0x000fe20000f24270 */
[----:B------:R-:W-:Y:S01]  /*2e40*/  USHF.L.U64.HI UR10, UR12, 0x5, UR13 ;  /* 0x000000050c0a7899 */ /* 0x000fe2000801020d */
[----:B------:R-:W-:Y:S01]  /*2e50*/  IMAD.IADD R7, R41, 0x1, R7 ;  /* 0x0000000129077824 */ /* 0x000fe200078e0207 */
[----:B------:R-:W-:Y:S01]  /*2e60*/  LEA R34, P5, R6, UR14, 0x2 ;  /* 0x0000000e06227c11 */ /* 0x000fe2000f8a10ff */
[----:B------:R-:W-:Y:S01]  /*2e70*/  FFMA R95, R95, R15, R14 ;  /* 0x0000000f5f5f7223 */ /* 0x000fe2000000000e */
[----:B------:R-:W-:Y:S01]  /*2e80*/  ISETP.GT.AND P2, PT, R8, 0x8, PT ;  /* 0x000000080800780c */ /* 0x000fe20003f44270 */
[----:B------:R-:W-:Y:S01]  /*2e90*/  USHF.L.U32 UR9, UR12, 0x5, URZ ;  /* 0x000000050c097899 */ /* 0x000fe2000800063f */
[----:B-1----:R-:W-:Y:S01]  /*2ea0*/  LEA.HI.X R35, R6, UR15, R7, 0x2, P5 ;  /* 0x0000000f06237c11 */ /* 0x002fe2000a8f1407 */
[----:B------:R-:W-:Y:S01]  /*2eb0*/  @P0 IMAD.MOV.U32 R6, RZ, RZ, R26 ;  /* 0x000000ffff060224 */ /* 0x000fe200078e001a */
[----:B------:R-:W-:Y:S01]  /*2ec0*/  BSSY B1, `(.L_x_34) ;  /* 0x0000006000017945 */ /* 0x000fe20003800000 */
[----:B------:R-:W-:Y:S01]  /*2ed0*/  @P0 IMAD.MOV.U32 R7, RZ, RZ, R27 ;  /* 0x000000ffff070224 */ /* 0x000fe200078e001b */
[----:B------:R-:W-:-:S04]  /*2ee0*/  ISETP.GT.AND P4, PT, R17, RZ, P2 ;  /* 0x000000ff1100720c */ /* 0x000fc80001784270 */
[----:B------:R1:W-:Y:S01]  /*2ef0*/  @P0 STG.E desc[UR16][R6.64+0x20], R95 ;  /* 0x0000205f06000986 */ /* 0x0003e2000c101910 */
[----:B------:R-:W-:Y:S08]  /*2f00*/  @!P1 BRA `(.L_x_35) ;  /* 0x0000000000049947 */ /* 0x000ff00003800000 */
[----:B------:R3:W5:Y:S02]  /*2f10*/  LDG.E.LTC128B R19, desc[UR16][R34.64+0x20] ;  /* 0x0000201022137981 */ /* 0x000764000c1e1920 */
.L_x_35:
[----:B------:R-:W-:Y:S05]  /*2f20*/  BSYNC B1 ;  /* 0x0000000000017941 */ /* 0x000fea0003800000 */
.L_x_34:
[----:B-1---5:R-:W-:Y:S01]  /*2f30*/  FMUL R7, R19, R16 ;  /* 0x0000001013077220 */ /* 0x022fe20000400000 */
[----:B---3--:R-:W-:-:S03]  /*2f40*/  IADD3 R34, P0, R28, UR9, RZ ;  /* 0x000000091c227c10 */ /* 0x008fc6000ff1e0ff */
[----:B------:R-:W-:Y:S01]  /*2f50*/  FFMA R13, R200, R15, R7 ;  /* 0x0000000fc80d7223 */ /* 0x000fe20000000007 */
[----:B------:R-:W-:-:S04]  /*2f60*/  IADD3.X R35, R29, UR10, RZ, P0, !PT ;  /* 0x0000000a1d237c10 */ /* 0x000fc800087fe4ff */
[----:B------:R1:W-:Y:S04]  /*2f70*/  @P1 STG.E desc[UR16][R30.64+0x20], R13 ;  /* 0x0000200d1e001986 */ /* 0x0003e8000c101910 */
[----:B------:R-:W3:Y:S01]  /*2f80*/  @P4 LDG.E.LTC128B R19, desc[UR16][R34.64] ;  /* 0x0000001022134981 */ /* 0x000ee2000c1e1920 */
[C---:B------:R-:W-:Y:S01]  /*2f90*/  IMAD.SHL.U32 R6, R24.reuse, 0x20, RZ ;  /* 0x0000002018067824 */ /* 0x040fe200078e00ff */
[----:B------:R-:W-:Y:S01]  /*2fa0*/  SHF.L.U64.HI R7, R24, 0x5, R25 ;  /* 0x0000000518077819 */ /* 0x000fe20000010219 */
[----:B------:R-:W-:Y:S01]  /*2fb0*/  BSSY B1, `(.L_x_36) ;  /* 0x000000c000017945 */ /* 0x000fe20003800000 */
[----:B------:R-:W-:Y:S02]  /*2fc0*/  ISETP.GT.AND P0, PT, R8, 0x9, PT ;  /* 0x000000090800780c */ /* 0x000fe40003f04270 */
[----:B--2---:R-:W-:-:S02]  /*2fd0*/  IADD3 R36, P5, R6, R26, RZ ;  /* 0x0000001a06247210 */ /* 0x004fc40007fbe0ff */
[----:B------:R-:W-:-:S03]  /*2fe0*/  ISETP.GT.AND P1, PT, R17, RZ, P0 ;  /* 0x000000ff1100720c */ /* 0x000fc60000724270 */
[----:B------:R-:W-:Y:S01]  /*2ff0*/  IMAD.X R37, R7, 0x1, R27, P5 ;  /* 0x0000000107257824 */ /* 0x000fe200028e061b */
[----:B------:R-:W-:-:S04]  /*3000*/  IADD3 R38, P5, R32, UR9, RZ ;  /* 0x0000000920267c10 */ /* 0x000fc8000ffbe0ff */
[----:B------:R-:W-:Y:S01]  /*3010*/  IADD3.X R39, R33, UR10, RZ, P5, !PT ;  /* 0x0000000a21277c10 */ /* 0x000fe2000affe4ff */
[----:B---3--:R-:W-:-:S04]  /*3020*/  FMUL R14, R19, R16 ;  /* 0x00000010130e7220 */ /* 0x008fc80000400000 */
[----:B------:R-:W-:-:S05]  /*3030*/  FFMA R23, R23, R15, R14 ;  /* 0x0000000f17177223 */ /* 0x000fca000000000e */
[----:B------:R1:W-:Y:S01]  /*3040*/  @P4 STG.E desc[UR16][R36.64], R23 ;  /* 0x0000001724004986 */ /* 0x0003e2000c101910 */
[----:B------:R-:W-:Y:S05]  /*3050*/  @!P1 BRA `(.L_x_37) ;  /* 0x0000000000049947 */ /* 0x000fea0003800000 */
[----:B------:R2:W5:Y:S02]  /*3060*/  LDG.E.LTC128B R19, desc[UR16][R38.64] ;  /* 0x0000001026137981 */ /* 0x000564000c1e1920 */
.L_x_37:
[----:B------:R-:W-:Y:S05]  /*3070*/  BSYNC B1 ;  /* 0x0000000000017941 */ /* 0x000fea0003800000 */
.L_x_36:
[----:B------:R-:W-:Y:S01]  /*3080*/  UIADD3 UR6, UP0, UR9, 0x20, URZ ;  /* 0x0000002009067890 */ /* 0x000fe2000ff1e03f */
[----:B------:R-:W-:Y:S01]  /*3090*/  ISETP.GT.AND P2, PT, R17, 0x8, P2 ;  /* 0x000000081100780c */ /* 0x000fe20001744270 */
[----:B-1---5:R-:W-:Y:S01]  /*30a0*/  FMUL R13, R19, R16 ;  /* 0x00000010130d7220 */ /* 0x022fe20000400000 */
[----:B------:R-:W-:Y:S01]  /*30b0*/  IADD3 R24, P4, R6, R30, RZ ;  /* 0x0000001e06187210 */ /* 0x000fe20007f9e0ff */
[----:B------:R-:W-:Y:S01]  /*30c0*/  UIADD3.X UR7, URZ, UR10, URZ, UP0, !UPT ;  /* 0x0000000a3f077290 */ /* 0x000fe200087fe43f */
[----:B------:R-:W-:Y:S01]  /*30d0*/  IMAD.MOV.U32 R21, RZ, RZ, R19 ;  /* 0x000000ffff157224 */ /* 0x000fe200078e0013 */
[----:B------:R-:W-:Y:S01]  /*30e0*/  IADD3 R28, P5, R28, UR6, RZ ;  /* 0x000000061c1c7c10 */ /* 0x000fe2000ffbe0ff */
[----:B------:R-:W-:Y:S01]  /*30f0*/  FFMA R23, R202, R15, R13 ;  /* 0x0000000fca177223 */ /* 0x000fe2000000000d */
[----:B------:R-:W-:Y:S02]  /*3100*/  IMAD.X R25, R7, 0x1, R31, P4 ;  /* 0x0000000107197824 */ /* 0x000fe400020e061f */
[----:B------:R-:W-:-:S03]  /*3110*/  IADD3.X R29, R29, UR7, RZ, P5, !PT ;  /* 0x000000071d1d7c10 */ /* 0x000fc6000affe4ff */
[----:B------:R1:W-:Y:S04]  /*3120*/  @P1 STG.E desc[UR16][R24.64], R23 ;  /* 0x0000001718001986 */ /* 0x0003e8000c101910 */
[----:B------:R-:W3:Y:S01]  /*3130*/  @P2 LDG.E.LTC128B R21, desc[UR16][R28.64] ;  /* 0x000000101c152981 */ /* 0x000ee2000c1e1920 */
[----:B------:R-:W-:Y:S01]  /*3140*/  IADD3 R14, P1, R6, 0x20, RZ ;  /* 0x00000020060e7810 */ /* 0x000fe20007f3e0ff */
[----:B------:R-:W-:Y:S01]  /*3150*/  BSSY B1, `(.L_x_38) ;  /* 0x000000c000017945 */ /* 0x000fe20003800000 */
[----:B------:R-:W-:Y:S02]  /*3160*/  ISETP.GT.AND P4, PT, R17, 0x8, P0 ;  /* 0x000000081100780c */ /* 0x000fe40000784270 */
[----:B------:R-:W-:Y:S01]  /*3170*/  IADD3 R26, P5, R14, R26, RZ ;  /* 0x0000001a0e1a7210 */ /* 0x000fe20007fbe0ff */
[----:B------:R-:W-:Y:S01]  /*3180*/  IMAD.X R13, RZ, RZ, R7, P1 ;  /* 0x000000ffff0d7224 */ /* 0x000fe200008e0607 */
[----:B0-----:R-:W-:-:S03]  /*3190*/  IADD3 R32, P0, R32, UR6, RZ ;  /* 0x0000000620207c10 */ /* 0x001fc6000ff1e0ff */
[----:B------:R-:W-:Y:S01]  /*31a0*/  IMAD.X R27, R13, 0x1, R27, P5 ;  /* 0x000000010d1b7824 */ /* 0x000fe200028e061b */
[----:B------:R-:W-:Y:S01]  /*31b0*/  IADD3.X R33, R33, UR7, RZ, P0, !PT ;  /* 0x0000000721217c10 */ /* 0x000fe200087fe4ff */
[----:B---3--:R-:W-:-:S04]  /*31c0*/  FMUL R19, R21, R16 ;  /* 0x0000001015137220 */ /* 0x008fc80000400000 */
[----:B------:R-:W-:-:S05]  /*31d0*/  FFMA R19, R196, R15, R19 ;  /* 0x0000000fc4137223 */ /* 0x000fca0000000013 */
[----:B------:R1:W-:Y:S01]  /*31e0*/  @P2 STG.E desc[UR16][R26.64], R19 ;  /* 0x000000131a002986 */ /* 0x0003e2000c101910 */
[----:B------:R-:W-:Y:S05]  /*31f0*/  @!P4 BRA `(.L_x_39) ;  /* 0x000000000004c947 */ /* 0x000fea0003800000 */
[----:B------:R0:W5:Y:S02]  /*3200*/  LDG.E.LTC128B R21, desc[UR16][R32.64] ;  /* 0x0000001020157981 */ /* 0x000164000c1e1920 */
.L_x_39:
[----:B------:R-:W-:Y:S05]  /*3210*/  BSYNC B1 ;  /* 0x0000000000017941 */ /* 0x000fea0003800000 */
.L_x_38:
[----:B------:R-:W-:Y:S01]  /*3220*/  IADD3 R28, P2, R14, R30, RZ ;  /* 0x0000001e0e1c7210 */ /* 0x000fe20007f5e0ff */
[----:B-1---5:R-:W-:Y:S01]  /*3230*/  FMUL R19, R21, R16 ;  /* 0x0000001015137220 */ /* 0x022fe20000400000 */
[C---:B------:R-:W-:Y:S01]  /*3240*/  ISETP.GT.AND P1, PT, R8.reuse, 0x10, PT ;  /* 0x000000100800780c */ /* 0x040fe20003f24270 */
[----:B------:R-:W-:Y:S01]  /*3250*/  BSSY B1, `(.L_x_40) ;  /* 0x000000b000017945 */ /* 0x000fe20003800000 */
[----:B------:R-:W-:Y:S01]  /*3260*/  ISETP.GT.AND P0, PT, R8, 0x11, PT ;  /* 0x000000110800780c */ /* 0x000fe20003f04270 */
[----:B------:R-:W-:Y:S01]  /*3270*/  FFMA R19, R194, R15, R19 ;  /* 0x0000000fc2137223 */ /* 0x000fe20000000013 */
[----:B------:R-:W-:Y:S01]  /*3280*/  IMAD.X R29, R13, 0x1, R31, P2 ;  /* 0x000000010d1d7824 */ /* 0x000fe200010e061f */
[----:B------:R-:W-:Y:S02]  /*3290*/  ISETP.GT.AND P5, PT, R17, RZ, P1 ;  /* 0x000000ff1100720c */ /* 0x000fe40000fa4270 */
[----:B------:R-:W-:Y:S02]  /*32a0*/  IADD3 R30, P2, R34, UR9, RZ ;  /* 0x00000009221e7c10 */ /* 0x000fe4000ff5e0ff */
[----:B------:R1:W-:Y:S01]  /*32b0*/  @P4 STG.E desc[UR16][R28.64], R19 ;  /* 0x000000131c004986 */ /* 0x0003e2000c101910 */
[----:B------:R-:W-:-:S02]  /*32c0*/  IADD3 R26, P6, R36, R6, RZ ;  /* 0x00000006241a7210 */ /* 0x000fc40007fde0ff */
[----:B------:R-:W-:-:S06]  /*32d0*/  IADD3.X R31, R35, UR10, RZ, P2, !PT ;  /* 0x0000000a231f7c10 */ /* 0x000fcc00097fe4ff */
[----:B------:R-:W-:Y:S05]  /*32e0*/  @!P5 BRA `(.L_x_41) ;  /* 0x000000000004d947 */ /* 0x000fea0003800000 */
[----:B------:R3:W5:Y:S02]  /*32f0*/  LDG.E.LTC128B R21, desc[UR16][R30.64] ;  /* 0x000000101e157981 */ /* 0x000764000c1e1920 */
.L_x_41:
[----:B------:R-:W-:Y:S05]  /*3300*/  BSYNC B1 ;  /* 0x0000000000017941 */ /* 0x000fea0003800000 */
.L_x_40:
[----:B-1---5:R-:W-:Y:S01]  /*3310*/  FMUL R19, R21, R16 ;  /* 0x0000001015137220 */ /* 0x022fe20000400000 */
[----:B------:R-:W-:Y:S01]  /*3320*/  IMAD.X R27, R37, 0x1, R7, P6 ;  /* 0x00000001251b7824 */ /* 0x000fe200030e0607 */
[----:B------:R-:W-:Y:S01]  /*3330*/  ISETP.GT.AND P2, PT, R17, RZ, P0 ;  /* 0x000000ff1100720c */ /* 0x000fe20000744270 */
[----:B------:R-:W-:Y:S01]  /*3340*/  BSSY B1, `(.L_x_42) ;  /* 0x0000008000017945 */ /* 0x000fe20003800000 */
[----:B------:R-:W-:Y:S01]  /*3350*/  FFMA R19, R192, R15, R19 ;  /* 0x0000000fc0137223 */ /* 0x000fe20000000013 */
[----:B0-----:R-:W-:Y:S02]  /*3360*/  IADD3 R32, P6, R38, UR9, RZ ;  /* 0x0000000926207c10 */ /* 0x001fe4000ffde0ff */
[----:B------:R-:W-:Y:S02]  /*3370*/  IADD3 R28, P4, R24, R6, RZ ;  /* 0x00000006181c7210 */ /* 0x000fe40007f9e0ff */
[----:B------:R0:W-:Y:S01]  /*3380*/  @P5 STG.E desc[UR16][R26.64], R19 ;  /* 0x000000131a005986 */ /* 0x0001e2000c101910 */
[----:B------:R-:W-:-:S05]  /*3390*/  IADD3.X R33, R39, UR10, RZ, P6, !PT ;  /* 0x0000000a27217c10 */ /* 0x000fca000b7fe4ff */
[----:B------:R-:W-:Y:S05]  /*33a0*/  @!P2 BRA `(.L_x_43) ;  /* 0x000000000004a947 */ /* 0x000fea0003800000 */
[----:B------:R1:W5:Y:S02]  /*33b0*/  LDG.E.LTC128B R21, desc[UR16][R32.64] ;  /* 0x0000001020157981 */ /* 0x000364000c1e1920 */
.L_x_43:
[----:B------:R-:W-:Y:S05]  /*33c0*/  BSYNC B1 ;  /* 0x0000000000017941 */ /* 0x000fea0003800000 */
.L_x_42:
[----:B0----5:R-:W-:Y:S01]  /*33d0*/  FMUL R19, R21, R16 ;  /* 0x0000001015137220 */ /* 0x021fe20000400000 */
[----:B------:R-:W-:Y:S01]  /*33e0*/  IMAD.X R29, R25, 0x1, R7, P4 ;  /* 0x00000001191d7824 */ /* 0x000fe200020e0607 */
[----:B------:R-:W-:Y:S01]  /*33f0*/  ISETP.GT.AND P1, PT, R17, 0x8, P1 ;  /* 0x000000081100780c */ /* 0x000fe20000f24270 */
[----:B------:R-:W-:Y:S01]  /*3400*/  BSSY B1, `(.L_x_44) ;  /* 0x0000008000017945 */ /* 0x000fe20003800000 */
[----:B------:R-:W-:Y:S01]  /*3410*/  FFMA R19, R190, R15, R19 ;  /* 0x0000000fbe137223 */ /* 0x000fe20000000013 */
[----:B------:R-:W-:Y:S02]  /*3420*/  IADD3 R34, P4, R34, UR6, RZ ;  /* 0x0000000622227c10 */ /* 0x000fe4000ff9e0ff */
[----:B------:R-:W-:Y:S02]  /*3430*/  IADD3 R40, P5, R14, R36, RZ ;  /* 0x000000240e287210 */ /* 0x000fe40007fbe0ff */
[----:B------:R0:W-:Y:S01]  /*3440*/  @P2 STG.E desc[UR16][R28.64], R19 ;  /* 0x000000131c002986 */ /* 0x0001e2000c101910 */
[----:B------:R-:W-:-:S05]  /*3450*/  IADD3.X R35, R35, UR7, RZ, P4, !PT ;  /* 0x0000000723237c10 */ /* 0x000fca000a7fe4ff */
[----:B------:R-:W-:Y:S05]  /*3460*/  @!P1 BRA `(.L_x_45) ;  /* 0x0000000000049947 */ /* 0x000fea0003800000 */
[----:B------:R4:W5:Y:S02]  /*3470*/  LDG.E.LTC128B R21, desc[UR16][R34.64] ;  /* 0x0000001022157981 */ /* 0x000964000c1e1920 */
.L_x_45:
[----:B------:R-:W-:Y:S05]  /*3480*/  BSYNC B1 ;  /* 0x0000000000017941 */ /* 0x000fea0003800000 */
.L_x_44:
[----:B0----5:R-:W-:Y:S01]  /*3490*/  FMUL R19, R21, R16 ;  /* 0x0000001015137220 */ /* 0x021fe20000400000 */
[----:B------:R-:W-:Y:S01]  /*34a0*/  IMAD.X R41, R13, 0x1, R37, P5 ;  /* 0x000000010d297824 */ /* 0x000fe200028e0625 */
[----:B------:R-:W-:Y:S01]  /*34b0*/  ISETP.GT.AND P2, PT, R17, 0x8, P0 ;  /* 0x000000081100780c */ /* 0x000fe20000744270 */
[----:B------:R-:W-:Y:S01]  /*34c0*/  BSSY B1, `(.L_x_46) ;  /* 0x0000007000017945 */ /* 0x000fe20003800000 */
[----:B------:R-:W-:Y:S01]  /*34d0*/  FFMA R19, R188, R15, R19 ;  /* 0x0000000fbc137223 */ /* 0x000fe20000000013 */
[----:B----4-:R-:W-:-:S04]  /*34e0*/  IADD3 R34, P0, R38, UR6, RZ ;  /* 0x0000000626227c10 */ /* 0x010fc8000ff1e0ff */
[----:B------:R0:W-:Y:S01]  /*34f0*/  @P1 STG.E desc[UR16][R40.64], R19 ;  /* 0x0000001328001986 */ /* 0x0001e2000c101910 */
[----:B------:R-:W-:-:S05]  /*3500*/  IADD3.X R35, R39, UR7, RZ, P0, !PT ;  /* 0x0000000727237c10 */ /* 0x000fca00087fe4ff */
[----:B------:R-:W-:Y:S05]  /*3510*/  @!P2 BRA `(.L_x_47) ;  /* 0x000000000004a947 */ /* 0x000fea0003800000 */
[----:B------:R4:W5:Y:S02]  /*3520*/  LDG.E.LTC128B R21, desc[UR16][R34.64] ;  /* 0x0000001022157981 */ /* 0x000964000c1e1920 */
.L_x_47:
[----:B------:R-:W-:Y:S05]  /*3530*/  BSYNC B1 ;  /* 0x0000000000017941 */ /* 0x000fea0003800000 */
.L_x_46:
[----:B------:R-:W-:Y:S01]  /*3540*/  IADD3 R24, P5, R14, R24, RZ ;  /* 0x000000180e187210 */ /* 0x000fe20007fbe0ff */
[----:B0----5:R-:W-:Y:S01]  /*3550*/  FMUL R19, R21, R16 ;  /* 0x0000001015137220 */ /* 0x021fe20000400000 */
[----:B------:R-:W-:Y:S01]  /*3560*/  ISETP.GT.AND P1, PT, R8, 0x18, PT ;  /* 0x000000180800780c */ /* 0x000fe20003f24270 */
[----:B------:R-:W-:Y:S01]  /*3570*/  BSSY B1, `(.L_x_48) ;  /* 0x000000b000017945 */ /* 0x000fe20003800000 */
[----:B----4-:R-:W-:Y:S01]  /*3580*/  IADD3 R34, P6, R30, UR9, RZ ;  /* 0x000000091e227c10 */ /* 0x010fe2000ffde0ff */
[----:B------:R-:W-:Y:S01]  /*3590*/  FFMA R19, R186, R15, R19 ;  /* 0x0000000fba137223 */ /* 0x000fe20000000013 */
[----:B------:R-:W-:Y:S01]  /*35a0*/  IMAD.X R25, R13, 0x1, R25, P5 ;  /* 0x000000010d197824 */ /* 0x000fe200028e0619 */
[----:B------:R-:W-:Y:S02]  /*35b0*/  ISETP.GT.AND P4, PT, R17, RZ, P1 ;  /* 0x000000ff1100720c */ /* 0x000fe40000f84270 */
[----:B------:R-:W-:Y:S02]  /*35c0*/  ISETP.GT.AND P0, PT, R8, 0x19, PT ;  /* 0x000000190800780c */ /* 0x000fe40003f04270 */
[----:B------:R0:W-:Y:S01]  /*35d0*/  @P2 STG.E desc[UR16][R24.64], R19 ;  /* 0x0000001318002986 */ /* 0x0001e2000c101910 */
[----:B------:R-:W-:-:S02]  /*35e0*/  IADD3 R36, P5, R26, R6, RZ ;  /* 0x000000061a247210 */ /* 0x000fc40007fbe0ff */
[----:B------:R-:W-:-:S06]  /*35f0*/  IADD3.X R35, R31, UR10, RZ, P6, !PT ;  /* 0x0000000a1f237c10 */ /* 0x000fcc000b7fe4ff */
[----:B------:R-:W-:Y:S05]  /*3600*/  @!P4 BRA `(.L_x_49) ;  /* 0x000000000004c947 */ /* 0x000fea0003800000 */
[----:B------:R4:W5:Y:S02]  /*3610*/  LDG.E.LTC128B R21, desc[UR16][R34.64] ;  /* 0x0000001022157981 */ /* 0x000964000c1e1920 */
.L_x_49:
[----:B------:R-:W-:Y:S05]  /*3620*/  BSYNC B1 ;  /* 0x0000000000017941 */ /* 0x000fea0003800000 */
.L_x_48:
[----:B0----5:R-:W-:Y:S01]  /*3630*/  FMUL R19, R21, R16 ;  /* 0x0000001015137220 */ /* 0x021fe20000400000 */
[----:B------:R-:W-:Y:S01]  /*3640*/  IMAD.X R37, R27, 0x1, R7, P5 ;  /* 0x000000011b257824 */ /* 0x000fe200028e0607 */
[----:B------:R-:W-:Y:S01]  /*3650*/  ISETP.GT.AND P2, PT, R17, RZ, P0 ;  /* 0x000000ff1100720c */ /* 0x000fe20000744270 */
[----:B------:R-:W-:Y:S01]  /*3660*/  BSSY B1, `(.L_x_50) ;  /* 0x0000008000017945 */ /* 0x000fe20003800000 */
[----:B------:R-:W-:Y:S01]  /*3670*/  FFMA R19, R182, R15, R19 ;  /* 0x0000000fb6137223 */ /* 0x000fe20000000013 */
[----:B------:R-:W-:Y:S02]  /*3680*/  IADD3 R24, P6, R32, UR9, RZ ;  /* 0x0000000920187c10 */ /* 0x000fe4000ffde0ff */
[----:B--2---:R-:W-:Y:S02]  /*3690*/  IADD3 R38, P5, R28, R6, RZ ;  /* 0x000000061c267210 */ /* 0x004fe40007fbe0ff */
[----:B------:R0:W-:Y:S01]  /*36a0*/  @P4 STG.E desc[UR16][R36.64], R19 ;  /* 0x0000001324004986 */ /* 0x0001e2000c101910 */
[----:B------:R-:W-:-:S05]  /*36b0*/  IADD3.X R25, R33, UR10, RZ, P6, !PT ;  /* 0x0000000a21197c10 */ /* 0x000fca000b7fe4ff */
[----:B------:R-:W-:Y:S05]  /*36c0*/  @!P2 BRA `(.L_x_51) ;  /* 0x000000000004a947 */ /* 0x000fea0003800000 */
[----:B------:R2:W5:Y:S02]  /*36d0*/  LDG.E.LTC128B R21, desc[UR16][R24.64] ;  /* 0x0000001018157981 */ /* 0x000564000c1e1920 */
.L_x_51:
[----:B------:R-:W-:Y:S05]  /*36e0*/  BSYNC B1 ;  /* 0x0000000000017941 */ /* 0x000fea0003800000 */
.L_x_50:
[----:B0----5:R-:W-:Y:S01]  /*36f0*/  FMUL R19, R21, R16 ;  /* 0x0000001015137220 */ /* 0x021fe20000400000 */
[----:B------:R-:W-:Y:S01]  /*3700*/  IMAD.X R39, R29, 0x1, R7, P5 ;  /* 0x000000011d277824 */ /* 0x000fe200028e0607 */
[----:B------:R-:W-:Y:S01]  /*3710*/  ISETP.GT.AND P1, PT, R17, 0x8, P1 ;  /* 0x000000081100780c */ /* 0x000fe20000f24270 */
[----:B------:R-:W-:Y:S01]  /*3720*/  BSSY B1, `(.L_x_52) ;  /* 0x0000008000017945 */ /* 0x000fe20003800000 */
[----:B------:R-:W-:Y:S01]  /*3730*/  FFMA R19, R184, R15, R19 ;  /* 0x0000000fb8137223 */ /* 0x000fe20000000013 */
[----:B---3--:R-:W-:Y:S02]  /*3740*/  IADD3 R30, P4, R30, UR6, RZ ;  /* 0x000000061e1e7c10 */ /* 0x008fe4000ff9e0ff */
[----:B------:R-:W-:Y:S02]  /*3750*/  IADD3 R40, P5, R26, R14, RZ ;  /* 0x0000000e1a287210 */ /* 0x000fe40007fbe0ff */
[----:B------:R0:W-:Y:S01]  /*3760*/  @P2 STG.E desc[UR16][R38.64], R19 ;  /* 0x0000001326002986 */ /* 0x0001e2000c101910 */
[----:B------:R-:W-:-:S05]  /*3770*/  IADD3.X R31, R31, UR7, RZ, P4, !PT ;  /* 0x000000071f1f7c10 */ /* 0x000fca000a7fe4ff */
[----:B------:R-:W-:Y:S05]  /*3780*/  @!P1 BRA `(.L_x_53) ;  /* 0x0000000000049947 */ /* 0x000fea0003800000 */
[----:B------:R3:W5:Y:S02]  /*3790*/  LDG.E.LTC128B R21, desc[UR16][R30.64] ;  /* 0x000000101e157981 */ /* 0x000764000c1e1920 */
.L_x_53:
[----:B------:R-:W-:Y:S05]  /*37a0*/  BSYNC B1 ;  /* 0x0000000000017941 */ /* 0x000fea0003800000 */
.L_x_52:
[----:B0----5:R-:W-:Y:S01]  /*37b0*/  FMUL R19, R21, R16 ;  /* 0x0000001015137220 */ /* 0x021fe20000400000 */
[----:B------:R-:W-:Y:S01]  /*37c0*/  IMAD.X R41, R27, 0x1, R13, P5 ;  /* 0x000000011b297824 */ /* 0x000fe200028e060d */
[----:B------:R-:W-:Y:S01]  /*37d0*/  ISETP.GT.AND P2, PT, R17, 0x8, P0 ;  /* 0x000000081100780c */ /* 0x000fe20000744270 */
[----:B------:R-:W-:Y:S01]  /*37e0*/  BSSY B1, `(.L_x_54) ;  /* 0x0000007000017945 */ /* 0x000fe20003800000 */
[----:B------:R-:W-:Y:S01]  /*37f0*/  FFMA R19, R180, R15, R19 ;  /* 0x0000000fb4137223 */ /* 0x000fe20000000013 */
[----:B------:R-:W-:-:S04]  /*3800*/  IADD3 R26, P0, R32, UR6, RZ ;  /* 0x00000006201a7c10 */ /* 0x000fc8000ff1e0ff */
[----:B------:R0:W-:Y:S01]  /*3810*/  @P1 STG.E desc[UR16][R40.64], R19 ;  /* 0x0000001328001986 */ /* 0x0001e2000c101910 */
[----:B------:R-:W-:-:S05]  /*3820*/  IADD3.X R27, R33, UR7, RZ, P0, !PT ;  /* 0x00000007211b7c10 */ /* 0x000fca00087fe4ff */
[----:B------:R-:W-:Y:S05]  /*3830*/  @!P2 BRA `(.L_x_55) ;  /* 0x000000000004a947 */ /* 0x000fea0003800000 */
[----:B------:R0:W5:Y:S02]  /*3840*/  LDG.E.LTC128B R21, desc[UR16][R26.64] ;  /* 0x000000101a157981 */ /* 0x000164000c1e1920 */
.L_x_55:
[----:B------:R-:W-:Y:S05]  /*3850*/  BSYNC B1 ;  /* 0x0000000000017941 */ /* 0x000fea0003800000 */
.L_x_54:
[----:B0-----:R-:W-:Y:S01]  /*3860*/  IADD3 R26, P5, R28, R14, RZ ;  /* 0x0000000e1c1a7210 */ /* 0x001fe20007fbe0ff */
[----:B-----5:R-:W-:Y:S01]  /*3870*/  FMUL R19, R21, R16 ;  /* 0x0000001015137220 */ /* 0x020fe20000400000 */
[----:B------:R-:W-:Y:S01]  /*3880*/  ISETP.GT.AND P1, PT, R8, 0x20, PT ;  /* 0x000000200800780c */ /* 0x000fe20003f24270 */
[----:B------:R-:W-:Y:S01]  /*3890*/  BSSY B1, `(.L_x_56) ;  /* 0x000000b000017945 */ /* 0x000fe20003800000 */
[----:B------:R-:W-:Y:S01]  /*38a0*/  IADD3 R28, P6, R34, UR9, RZ ;  /* 0x00000009221c7c10 */ /* 0x000fe2000ffde0ff */
[----:B------:R-:W-:Y:S01]  /*38b0*/  FFMA R19, R178, R15, R19 ;  /* 0x0000000fb2137223 */ /* 0x000fe20000000013 */
[----:B------:R-:W-:Y:S01]  /*38c0*/  IMAD.X R27, R29, 0x1, R13, P5 ;  /* 0x000000011d1b7824 */ /* 0x000fe200028e060d */
[----:B------:R-:W-:Y:S02]  /*38d0*/  ISETP.GT.AND P4, PT, R17, RZ, P1 ;  /* 0x000000ff1100720c */ /* 0x000fe40000f84270 */
[----:B------:R-:W-:Y:S02]  /*38e0*/  ISETP.GT.AND P0, PT, R8, 0x21, PT ;  /* 0x000000210800780c */ /* 0x000fe40003f04270 */
[----:B------:R0:W-:Y:S01]  /*38f0*/  @P2 STG.E desc[UR16][R26.64], R19 ;  /* 0x000000131a002986 */ /* 0x0001e2000c101910 */
[----:B---3--:R-:W-:-:S02]  /*3900*/  IADD3 R30, P5, R36, R6, RZ ;  /* 0x00000006241e7210 */ /* 0x008fc40007fbe0ff */
[----:B------:R-:W-:-:S06]  /*3910*/  IADD3.X R29, R35, UR10, RZ, P6, !PT ;  /* 0x0000000a231d7c10 */ /* 0x000fcc000b7fe4ff */
[----:B------:R-:W-:Y:S05]  /*3920*/  @!P4 BRA `(.L_x_57) ;  /* 0x000000000004c947 */ /* 0x000fea0003800000 */
[----:B------:R3:W5:Y:S02]  /*3930*/  LDG.E.LTC128B R21, desc[UR16][R28.64] ;  /* 0x000000101c157981 */ /* 0x000764000c1e1920 */
.L_x_57:
[----:B------:R-:W-:Y:S05]  /*3940*/  BSYNC B1 ;  /* 0x0000000000017941 */ /* 0x000fea0003800000 */
.L_x_56:
[----:B0----5:R-:W-:Y:S01]  /*3950*/  FMUL R19, R21, R16 ;  /* 0x0000001015137220 */ /* 0x021fe20000400000 */
[----:B------:R-:W-:Y:S01]  /*3960*/  IMAD.X R31, R37, 0x1, R7, P5 ;  /* 0x00000001251f7824 */ /* 0x000fe200028e0607 */
[----:B------:R-:W-:Y:S01]  /*3970*/  ISETP.GT.AND P2, PT, R17, RZ, P0 ;  /* 0x000000ff1100720c */ /* 0x000fe20000744270 */
[----:B------:R-:W-:Y:S01]  /*3980*/  BSSY B1, `(.L_x_58) ;  /* 0x0000008000017945 */ /* 0x000fe20003800000 */
[----:B------:R-:W-:Y:S01]  /*3990*/  FFMA R19, R174, R15, R19 ;  /* 0x0000000fae137223 */ /* 0x000fe20000000013 */
[----:B------:R-:W-:Y:S02]  /*39a0*/  IADD3 R26, P6, R24, UR9, RZ ;  /* 0x00000009181a7c10 */ /* 0x000fe4000ffde0ff */
[----:B-1----:R-:W-:Y:S02]  /*39b0*/  IADD3 R32, P5, R38, R6, RZ ;  /* 0x0000000626207210 */ /* 0x002fe40007fbe0ff */
[----:B------:R0:W-:Y:S01]  /*39c0*/  @P4 STG.E desc[UR16][R30.64], R19 ;  /* 0x000000131e004986 */ /* 0x0001e2000c101910 */
[----:B------:R-:W-:-:S05]  /*39d0*/  IADD3.X R27, R25, UR10, RZ, P6, !PT ;  /* 0x0000000a191b7c10 */ /* 0x000fca000b7fe4ff */
[----:B------:R-:W-:Y:S05]  /*39e0*/  @!P2 BRA `(.L_x_59) ;  /* 0x000000000004a947 */ /* 0x000fea0003800000 */
[----:B------:R1:W5:Y:S02]  /*39f0*/  LDG.E.LTC128B R21, desc[UR16][R26.64] ;  /* 0x000000101a157981 */ /* 0x000364000c1e1920 */
.L_x_59:
[----:B------:R-:W-:Y:S05]  /*3a00*/  BSYNC B1 ;  /* 0x0000000000017941 */ /* 0x000fea0003800000 */
.L_x_58:
[----:B0----5:R-:W-:Y:S01]  /*3a10*/  FMUL R19, R21, R16 ;  /* 0x0000001015137220 */ /* 0x021fe20000400000 */
[----:B------:R-:W-:Y:S01]  /*3a20*/  IMAD.X R33, R39, 0x1, R7, P5 ;  /* 0x0000000127217824 */ /* 0x000fe200028e0607 */
[----:B------:R-:W-:Y:S01]  /*3a30*/  ISETP.GT.AND P1, PT, R17, 0x8, P1 ;  /* 0x000000081100780c */ /* 0x000fe20000f24270 */
[----:B------:R-:W-:Y:S01]  /*3a40*/  BSSY B1, `(.L_x_60) ;  /* 0x0000008000017945 */ /* 0x000fe20003800000 */
[----:B------:R-:W-:Y:S01]  /*3a50*/  FFMA R19, R176, R15, R19 ;  /* 0x0000000fb0137223 */ /* 0x000fe20000000013 */
[----:B----4-:R-:W-:Y:S02]  /*3a60*/  IADD3 R34, P4, R34, UR6, RZ ;  /* 0x0000000622227c10 */ /* 0x010fe4000ff9e0ff */
[----:B------:R-:W-:Y:S02]  /*3a70*/  IADD3 R40, P5, R36, R14, RZ ;  /* 0x0000000e24287210 */ /* 0x000fe40007fbe0ff */
[----:B------:R0:W-:Y:S01]  /*3a80*/  @P2 STG.E desc[UR16][R32.64], R19 ;  /* 0x0000001320002986 */ /* 0x0001e2000c101910 */
[----:B------:R-:W-:-:S05]  /*3a90*/  IADD3.X R35, R35, UR7, RZ, P4, !PT ;  /* 0x0000000723237c10 */ /* 0x000fca000a7fe4ff */
[----:B------:R-:W-:Y:S05]  /*3aa0*/  @!P1 BRA `(.L_x_61) ;  /* 0x0000000000049947 */ /* 0x000fea0003800000 */
[----:B------:R4:W5:Y:S02]  /*3ab0*/  LDG.E.LTC128B R21, desc[UR16][R34.64] ;  /* 0x0000001022157981 */ /* 0x000964000c1e1920 */
.L_x_61:
[----:B------:R-:W-:Y:S05]  /*3ac0*/  BSYNC B1 ;  /* 0x0000000000017941 */ /* 0x000fea0003800000 */
.L_x_60:
[----:B0----5:R-:W-:Y:S01]  /*3ad0*/  FMUL R19, R21, R16 ;  /* 0x0000001015137220 */ /* 0x021fe20000400000 */
[----:B------:R-:W-:Y:S01]  /*3ae0*/  IMAD.X R41, R37, 0x1, R13, P5 ;  /* 0x0000000125297824 */ /* 0x000fe200028e060d */
[----:B------:R-:W-:Y:S01]  /*3af0*/  ISETP.GT.AND P2, PT, R17, 0x8, P0 ;  /* 0x000000081100780c */ /* 0x000fe20000744270 */
[----:B------:R-:W-:Y:S01]  /*3b00*/  BSSY B1, `(.L_x_62) ;  /* 0x0000007000017945 */ /* 0x000fe20003800000 */
[----:B------:R-:W-:Y:S01]  /*3b10*/  FFMA R19, R170, R15, R19 ;  /* 0x0000000faa137223 */ /* 0x000fe20000000013 */
[----:B--2---:R-:W-:-:S04]  /*3b20*/  IADD3 R24, P0, R24, UR6, RZ ;  /* 0x0000000618187c10 */ /* 0x004fc8000ff1e0ff */
[----:B------:R0:W-:Y:S01]  /*3b30*/  @P1 STG.E desc[UR16][R40.64], R19 ;  /* 0x0000001328001986 */ /* 0x0001e2000c101910 */
[----:B------:R-:W-:-:S05]  /*3b40*/  IADD3.X R25, R25, UR7, RZ, P0, !PT ;  /* 0x0000000719197c10 */ /* 0x000fca00087fe4ff */
[----:B------:R-:W-:Y:S05]  /*3b50*/  @!P2 BRA `(.L_x_63) ;  /* 0x000000000004a947 */ /* 0x000fea0003800000 */
[----:B------:R2:W5:Y:S02]  /*3b60*/  LDG.E.LTC128B R21, desc[UR16][R24.64] ;  /* 0x0000001018157981 */ /* 0x000564000c1e1920 */
.L_x_63:
[----:B------:R-:W-:Y:S05]  /*3b70*/  BSYNC B1 ;  /* 0x0000000000017941 */ /* 0x000fea0003800000 */
.L_x_62:
[----:B--2---:R-:W-:Y:S01]  /*3b80*/  IADD3 R24, P5, R38, R14, RZ ;  /* 0x0000000e26187210 */ /* 0x004fe20007fbe0ff */
        /* <DEDUP_REMOVED lines=13> */
.L_x_65:
[----:B------:R-:W-:Y:S05]  /*3c60*/  BSYNC B1 ;  /* 0x0000000000017941 */ /* 0x000fea0003800000 */
.L_x_64:
[----:B0----5:R-:W-:Y:S01]  /*3c70*/  FMUL R19, R21, R16 ;  /* 0x0000001015137220 */ /* 0x021fe20000400000 */
[----:B------:R-:W-:Y:S01]  /*3c80*/  IMAD.X R37, R31, 0x1, R7, P5 ;  /* 0x000000011f257824 */ /* 0x000fe200028e0607 */
[----:B------:R-:W-:Y:S01]  /*3c90*/  ISETP.GT.AND P2, PT, R17, RZ, P0 ;  /* 0x000000ff1100720c */ /* 0x000fe20000744270 */
        /* <DEDUP_REMOVED lines=8> */
.L_x_67:
[----:B------:R-:W-:Y:S05]  /*3d20*/  BSYNC B1 ;  /* 0x0000000000017941 */ /* 0x000fea0003800000 */
.L_x_66:
        /* <DEDUP_REMOVED lines=11> */
.L_x_69:
[----:B------:R-:W-:Y:S05]  /*3de0*/  BSYNC B1 ;  /* 0x0000000000017941 */ /* 0x000fea0003800000 */
.L_x_68:
[----:B0----5:R-:W-:Y:S01]  /*3df0*/  FMUL R19, R21, R16 ;  /* 0x0000001015137220 */ /* 0x021fe20000400000 */
[----:B------:R-:W-:Y:S01]  /*3e00*/  IMAD.X R41, R31, 0x1, R13, P5 ;  /* 0x000000011f297824 */ /* 0x000fe200028e060d */
[----:B------:R-:W-:Y:S01]  /*3e10*/  ISETP.GT.AND P2, PT, R17, 0x8, P0 ;  /* 0x000000081100780c */ /* 0x000fe20000744270 */
[----:B------:R-:W-:Y:S01]  /*3e20*/  BSSY B1, `(.L_x_70) ;  /* 0x0000007000017945 */ /* 0x000fe20003800000 */
[----:B------:R-:W-:Y:S01]  /*3e30*/  FFMA R19, R162, R15, R19 ;  /* 0x0000000fa2137223 */ /* 0x000fe20000000013 */
[----:B-1----:R-:W-:-:S04]  /*3e40*/  IADD3 R26, P0, R26, UR6, RZ ;  /* 0x000000061a1a7c10 */ /* 0x002fc8000ff1e0ff */
[----:B------:R0:W-:Y:S01]  /*3e50*/  @P1 STG.E desc[UR16][R40.64], R19 ;  /* 0x0000001328001986 */ /* 0x0001e2000c101910 */
[----:B------:R-:W-:-:S05]  /*3e60*/  IADD3.X R27, R27, UR7, RZ, P0, !PT ;  /* 0x000000071b1b7c10 */ /* 0x000fca00087fe4ff */
[----:B------:R-:W-:Y:S05]  /*3e70*/  @!P2 BRA `(.L_x_71) ;  /* 0x000000000004a947 */ /* 0x000fea0003800000 */
[----:B------:R1:W5:Y:S02]  /*3e80*/  LDG.E.LTC128B R21, desc[UR16][R26.64] ;  /* 0x000000101a157981 */ /* 0x000364000c1e1920 */
.L_x_71:
[----:B------:R-:W-:Y:S05]  /*3e90*/  BSYNC B1 ;  /* 0x0000000000017941 */ /* 0x000fea0003800000 */
.L_x_70:
[----:B-1----:R-:W-:Y:S01]  /*3ea0*/  IADD3 R26, P5, R32, R14, RZ ;  /* 0x0000000e201a7210 */ /* 0x002fe20007fbe0ff */
[----:B0----5:R-:W-:Y:S01]  /*3eb0*/  FMUL R19, R21, R16 ;  /* 0x0000001015137220 */ /* 0x021fe20000400000 */
[----:B------:R-:W-:Y:S01]  /*3ec0*/  ISETP.GT.AND P1, PT, R8, 0x30, PT ;  /* 0x000000300800780c */ /* 0x000fe20003f24270 */
[----:B------:R-:W-:Y:S01]  /*3ed0*/  BSSY B1, `(.L_x_72) ;  /* 0x000000b000017945 */ /* 0x000fe20003800000 */
[----:B---3--:R-:W-:Y:S01]  /*3ee0*/  IADD3 R28, P6, R34, UR9, RZ ;  /* 0x00000009221c7c10 */ /* 0x008fe2000ffde0ff */
        /* <DEDUP_REMOVED lines=9> */
.L_x_73:
[----:B------:R-:W-:Y:S05]  /*3f80*/  BSYNC B1 ;  /* 0x0000000000017941 */ /* 0x000fea0003800000 */
.L_x_72:
[----:B0----5:R-:W-:Y:S01]  /*3f90*/  FMUL R19, R21, R16 ;  /* 0x0000001015137220 */ /* 0x021fe20000400000 */
[----:B------:R-:W-:Y:S01]  /*3fa0*/  IMAD.X R31, R37, 0x1, R7, P5 ;  /* 0x00000001251f7824 */ /* 0x000fe200028e0607 */
[----:B------:R-:W-:Y:S01]  /*3fb0*/  ISETP.GT.AND P2, PT, R17, RZ, P0 ;  /* 0x000000ff1100720c */ /* 0x000fe20000744270 */
[----:B------:R-:W-:Y:S01]  /*3fc0*/  BSSY B1, `(.L_x_74) ;  /* 0x0000009000017945 */ /* 0x000fe20003800000 */
[----:B------:R-:W-:Y:S01]  /*3fd0*/  FFMA R27, R18, R15, R19 ;  /* 0x0000000f121b7223 */ /* 0x000fe20000000013 */
[----:B------:R-:W-:Y:S01]  /*3fe0*/  IADD3 R18, P6, R24, UR9, RZ ;  /* 0x0000000918127c10 */ /* 0x000fe2000ffde0ff */
[----:B------:R-:W-:Y:S01]  /*3ff0*/  IMAD.MOV.U32 R23, RZ, RZ, R21 ;  /* 0x000000ffff177224 */ /* 0x000fe200078e0015 */
[----:B------:R-:W-:Y:S02]  /*4000*/  IADD3 R26, P5, R38, R6, RZ ;  /* 0x00000006261a7210 */ /* 0x000fe40007fbe0ff */
[----:B------:R0:W-:Y:S01]  /*4010*/  @P4 STG.E desc[UR16][R30.64], R27 ;  /* 0x0000001b1e004986 */ /* 0x0001e2000c101910 */
[----:B------:R-:W-:-:S05]  /*4020*/  IADD3.X R19, R25, UR10, RZ, P6, !PT ;  /* 0x0000000a19137c10 */ /* 0x000fca000b7fe4ff */
[----:B------:R-:W-:Y:S05]  /*4030*/  @!P2 BRA `(.L_x_75) ;  /* 0x000000000004a947 */ /* 0x000fea0003800000 */
[----:B------:R3:W5:Y:S02]  /*4040*/  LDG.E.LTC128B R23, desc[UR16][R18.64] ;  /* 0x0000001012177981 */ /* 0x000764000c1e1920 */
.L_x_75:
[----:B------:R-:W-:Y:S05]  /*4050*/  BSYNC B1 ;  /* 0x0000000000017941 */ /* 0x000fea0003800000 */
.L_x_74:
[----:B-----5:R-:W-:Y:S01]  /*4060*/  FMUL R21, R23, R16 ;  /* 0x0000001017157220 */ /* 0x020fe20000400000 */
[----:B0-----:R-:W-:Y:S01]  /*4070*/  IMAD.X R27, R39, 0x1, R7, P5 ;  /* 0x00000001271b7824 */ /* 0x001fe200028e0607 */
        /* <DEDUP_REMOVED lines=9> */
.L_x_77:
[----:B------:R-:W-:Y:S05]  /*4110*/  BSYNC B1 ;  /* 0x0000000000017941 */ /* 0x000fea0003800000 */
.L_x_76:
[----:B0----5:R-:W-:Y:S01]  /*4120*/  FMUL R21, R23, R16 ;  /* 0x0000001017157220 */ /* 0x021fe20000400000 */
[----:B------:R-:W-:Y:S01]  /*4130*/  IMAD.X R33, R37, 0x1, R13, P5 ;  /* 0x0000000125217824 */ /* 0x000fe200028e060d */
[----:B------:R-:W-:Y:S01]  /*4140*/  ISETP.GT.AND P2, PT, R17, 0x8, P0 ;  /* 0x000000081100780c */ /* 0x000fe20000744270 */
[----:B------:R-:W-:Y:S01]  /*4150*/  BSSY B1, `(.L_x_78) ;  /* 0x0000008000017945 */ /* 0x000fe20003800000 */
[----:B--2---:R-:W-:Y:S01]  /*4160*/  FFMA R35, R22, R15, R21 ;  /* 0x0000000f16237223 */ /* 0x004fe20000000015 */
[----:B------:R-:W-:-:S04]  /*4170*/  IADD3 R20, P0, R24, UR6, RZ ;  /* 0x0000000618147c10 */ /* 0x000fc8000ff1e0ff */
[----:B------:R0:W-:Y:S01]  /*4180*/  @P1 STG.E desc[UR16][R32.64], R35 ;  /* 0x0000002320001986 */ /* 0x0001e2000c101910 */
[----:B------:R-:W-:Y:S01]  /*4190*/  IADD3.X R21, R25, UR7, RZ, P0, !PT ;  /* 0x0000000719157c10 */ /* 0x000fe200087fe4ff */
[----:B----4-:R-:W-:-:S04]  /*41a0*/  IMAD.MOV.U32 R25, RZ, RZ, R23 ;  /* 0x000000ffff197224 */ /* 0x010fc800078e0017 */
[----:B------:R-:W-:Y:S05]  /*41b0*/  @!P2 BRA `(.L_x_79) ;  /* 0x000000000004a947 */ /* 0x000fea0003800000 */
[----:B------:R2:W5:Y:S02]  /*41c0*/  LDG.E.LTC128B R25, desc[UR16][R20.64] ;  /* 0x0000001014197981 */ /* 0x000564000c1e1920 */
.L_x_79:
[----:B------:R-:W-:Y:S05]  /*41d0*/  BSYNC B1 ;  /* 0x0000000000017941 */ /* 0x000fea0003800000 */
.L_x_78:
[----:B--2--5:R-:W-:Y:S01]  /*41e0*/  FMUL R21, R25, R16 ;  /* 0x0000001019157220 */ /* 0x024fe20000400000 */
[----:B------:R-:W-:Y:S01]  /*41f0*/  IADD3 R20, P5, R38, R14, RZ ;  /* 0x0000000e26147210 */ /* 0x000fe20007fbe0ff */
[----:B------:R-:W-:Y:S01]  /*4200*/  BSSY B1, `(.L_x_80) ;  /* 0x000000d000017945 */ /* 0x000fe20003800000 */
[----:B------:R-:W-:Y:S01]  /*4210*/  ISETP.GT.AND P1, PT, R8, 0x38, PT ;  /* 0x000000380800780c */ /* 0x000fe20003f24270 */
[----:B0-----:R-:W-:Y:S01]  /*4220*/  FFMA R35, R88, R15, R21 ;  /* 0x0000000f58237223 */ /* 0x001fe20000000015 */
[----:B------:R-:W-:Y:S01]  /*4230*/  IADD3 R22, P6, R28, UR9, RZ ;  /* 0x000000091c167c10 */ /* 0x000fe2000ffde0ff */
[----:B------:R-:W-:Y:S01]  /*4240*/  IMAD.X R21, R39, 0x1, R13, P5 ;  /* 0x0000000127157824 */ /* 0x000fe200028e060d */
[----:B------:R-:W-:Y:S01]  /*4250*/  ISETP.GT.AND P4, PT, R17, RZ, P1 ;  /* 0x000000ff1100720c */ /* 0x000fe20000f84270 */
[----:B------:R-:W-:Y:S01]  /*4260*/  IMAD.MOV.U32 R33, RZ, RZ, R25 ;  /* 0x000000ffff217224 */ /* 0x000fe200078e0019 */
[----:B------:R-:W-:Y:S02]  /*4270*/  ISETP.GT.AND P0, PT, R8, 0x39, PT ;  /* 0x000000390800780c */ /* 0x000fe40003f04270 */
[----:B------:R0:W-:Y:S01]  /*4280*/  @P2 STG.E desc[UR16][R20.64], R35 ;  /* 0x0000002314002986 */ /* 0x0001e2000c101910 */
[----:B------:R-:W-:-:S02]  /*4290*/  IADD3 R24, P5, R30, R6, RZ ;  /* 0x000000061e187210 */ /* 0x000fc40007fbe0ff */
[----:B------:R-:W-:-:S06]  /*42a0*/  IADD3.X R23, R29, UR10, RZ, P6, !PT ;  /* 0x0000000a1d177c10 */ /* 0x000fcc000b7fe4ff */
[----:B------:R-:W-:Y:S05]  /*42b0*/  @!P4 BRA `(.L_x_81) ;  /* 0x000000000004c947 */ /* 0x000fea0003800000 */
[----:B------:R2:W5:Y:S02]  /*42c0*/  LDG.E.LTC128B R33, desc[UR16][R22.64] ;  /* 0x0000001016217981 */ /* 0x000564000c1e1920 */
.L_x_81:
[----:B------:R-:W-:Y:S05]  /*42d0*/  BSYNC B1 ;  /* 0x0000000000017941 */ /* 0x000fea0003800000 */
.L_x_80:
        /* <DEDUP_REMOVED lines=12> */
.L_x_83:
[----:B------:R-:W-:Y:S05]  /*43a0*/  BSYNC B1 ;  /* 0x0000000000017941 */ /* 0x000fea0003800000 */
.L_x_82:
[----:B0----5:R-:W-:Y:S01]  /*43b0*/  FMUL R37, R35, R16 ;  /* 0x0000001023257220 */ /* 0x021fe20000400000 */
[----:B------:R-:W-:Y:S01]  /*43c0*/  IMAD.X R33, R27, 0x1, R7, P5 ;  /* 0x000000011b217824 */ /* 0x000fe200028e0607 */
[----:B------:R-:W-:Y:S01]  /*43d0*/  ISETP.GT.AND P1, PT, R17, 0x8, P1 ;  /* 0x000000081100780c */ /* 0x000fe20000f24270 */
[----:B------:R-:W-:Y:S01]  /*43e0*/  BSSY B1, `(.L_x_84) ;  /* 0x0000009000017945 */ /* 0x000fe20003800000 */
[----:B------:R-:W-:Y:S01]  /*43f0*/  FFMA R39, R92, R15, R37 ;  /* 0x0000000f5c277223 */ /* 0x000fe20000000025 */
[----:B-1----:R-:W-:Y:S01]  /*4400*/  IADD3 R28, P4, R28, UR6, RZ ;  /* 0x000000061c1c7c10 */ /* 0x002fe2000ff9e0ff */
[----:B------:R-:W-:Y:S01]  /*4410*/  IMAD.MOV.U32 R37, RZ, RZ, R35 ;  /* 0x000000ffff257224 */ /* 0x000fe200078e0023 */
[----:B------:R-:W-:Y:S02]  /*4420*/  IADD3 R34, P5, R30, R14, RZ ;  /* 0x0000000e1e227210 */ /* 0x000fe40007fbe0ff */
[----:B------:R0:W-:Y:S01]  /*4430*/  @P2 STG.E desc[UR16][R32.64], R39 ;  /* 0x0000002720002986 */ /* 0x0001e2000c101910 */
[----:B------:R-:W-:-:S05]  /*4440*/  IADD3.X R29, R29, UR7, RZ, P4, !PT ;  /* 0x000000071d1d7c10 */ /* 0x000fca000a7fe4ff */
[----:B------:R-:W-:Y:S05]  /*4450*/  @!P1 BRA `(.L_x_85) ;  /* 0x0000000000049947 */ /* 0x000fea0003800000 */
[----:B------:R1:W5:Y:S02]  /*4460*/  LDG.E.LTC128B R37, desc[UR16][R28.64] ;  /* 0x000000101c257981 */ /* 0x000364000c1e1920 */
.L_x_85:
[----:B------:R-:W-:Y:S05]  /*4470*/  BSYNC B1 ;  /* 0x0000000000017941 */ /* 0x000fea0003800000 */
.L_x_84:
[----:B-1---5:R-:W-:Y:S01]  /*4480*/  FMUL R29, R37, R16 ;  /* 0x00000010251d7220 */ /* 0x022fe20000400000 */
[----:B------:R-:W-:Y:S01]  /*4490*/  IMAD.X R35, R31, 0x1, R13, P5 ;  /* 0x000000011f237824 */ /* 0x000fe200028e060d */
[----:B------:R-:W-:Y:S01]  /*44a0*/  ISETP.GT.AND P2, PT, R17, 0x8, P0 ;  /* 0x000000081100780c */ /* 0x000fe20000744270 */
[----:B------:R-:W-:Y:S01]  /*44b0*/  BSSY B1, `(.L_x_86) ;  /* 0x0000007000017945 */ /* 0x000fe20003800000 */
[----:B------:R-:W-:Y:S01]  /*44c0*/  FFMA R29, R94, R15, R29 ;  /* 0x0000000f5e1d7223 */ /* 0x000fe2000000001d */
[----:B---3--:R-:W-:-:S04]  /*44d0*/  IADD3 R18, P0, R18, UR6, RZ ;  /* 0x0000000612127c10 */ /* 0x008fc8000ff1e0ff */
[----:B------:R1:W-:Y:S01]  /*44e0*/  @P1 STG.E desc[UR16][R34.64], R29 ;  /* 0x0000001d22001986 */ /* 0x0003e2000c101910 */
[----:B------:R-:W-:-:S05]  /*44f0*/  IADD3.X R19, R19, UR7, RZ, P0, !PT ;  /* 0x0000000713137c10 */ /* 0x000fca00087fe4ff */
[----:B------:R-:W-:Y:S05]  /*4500*/  @!P2 BRA `(.L_x_87) ;  /* 0x000000000004a947 */ /* 0x000fea0003800000 */
[----:B------:R3:W5:Y:S02]  /*4510*/  LDG.E.LTC128B R37, desc[UR16][R18.64] ;  /* 0x0000001012257981 */ /* 0x000764000c1e1920 */
.L_x_87:
[----:B------:R-:W-:Y:S05]  /*4520*/  BSYNC B1 ;  /* 0x0000000000017941 */ /* 0x000fea0003800000 */
.L_x_86:
[----:B---3-5:R-:W-:Y:S01]  /*4530*/  FMUL R19, R37, R16 ;  /* 0x0000001025137220 */ /* 0x028fe20000400000 */
[----:B------:R-:W-:Y:S01]  /*4540*/  IADD3 R18, P5, R26, R14, RZ ;  /* 0x0000000e1a127210 */ /* 0x000fe20007fbe0ff */
[----:B------:R-:W-:Y:S01]  /*4550*/  BSSY B1, `(.L_x_88) ;  /* 0x000000c000017945 */ /* 0x000fe20003800000 */
[----:B------:R-:W-:Y:S01]  /*4560*/  ISETP.GT.AND P1, PT, R8, 0x40, PT ;  /* 0x000000400800780c */ /* 0x000fe20003f24270 */
[----:B-1----:R-:W-:Y:S01]  /*4570*/  FFMA R29, R96, R15, R19 ;  /* 0x0000000f601d7223 */ /* 0x002fe20000000013 */
[----:B------:R-:W-:Y:S01]  /*4580*/  IADD3 R26, P6, R22, UR9, RZ ;  /* 0x00000009161a7c10 */ /* 0x000fe2000ffde0ff */
        /* <DEDUP_REMOVED lines=8> */
.L_x_89:
[----:B------:R-:W-:Y:S05]  /*4610*/  BSYNC B1 ;  /* 0x0000000000017941 */ /* 0x000fea0003800000 */
.L_x_88:
[----:B-1---5:R-:W-:Y:S01]  /*4620*/  FMUL R19, R37, R16 ;  /* 0x0000001025137220 */ /* 0x022fe20000400000 */
        /* <DEDUP_REMOVED lines=10> */
.L_x_91:
[----:B------:R-:W-:Y:S05]  /*46d0*/  BSYNC B1 ;  /* 0x0000000000017941 */ /* 0x000fea0003800000 */
.L_x_90:
[----:B-----5:R-:W-:Y:S01]  /*46e0*/  FMUL R35, R37, R16 ;  /* 0x0000001025237220 */ /* 0x020fe20000400000 */
[----:B-1----:R-:W-:Y:S01]  /*46f0*/  IMAD.X R31, R33, 0x1, R7, P5 ;  /* 0x00000001211f7824 */ /* 0x002fe200028e0607 */
[----:B------:R-:W-:Y:S01]  /*4700*/  ISETP.GT.AND P1, PT, R17, 0x8, P1 ;  /* 0x000000081100780c */ /* 0x000fe20000f24270 */
[----:B------:R-:W-:Y:S01]  /*4710*/  BSSY B1, `(.L_x_92) ;  /* 0x0000008000017945 */ /* 0x000fe20003800000 */
[----:B------:R-:W-:Y:S01]  /*4720*/  FFMA R35, R100, R15, R35 ;  /* 0x0000000f64237223 */ /* 0x000fe20000000023 */
[----:B--2---:R-:W-:Y:S02]  /*4730*/  IADD3 R22, P4, R22, UR6, RZ ;  /* 0x0000000616167c10 */ /* 0x004fe4000ff9e0ff */
[----:B------:R-:W-:Y:S02]  /*4740*/  IADD3 R34, P5, R24, R14, RZ ;  /* 0x0000000e18227210 */ /* 0x000fe40007fbe0ff */
[----:B------:R1:W-:Y:S01]  /*4750*/  @P2 STG.E desc[UR16][R30.64], R35 ;  /* 0x000000231e002986 */ /* 0x0003e2000c101910 */
[----:B------:R-:W-:-:S05]  /*4760*/  IADD3.X R23, R23, UR7, RZ, P4, !PT ;  /* 0x0000000717177c10 */ /* 0x000fca000a7fe4ff */
[----:B------:R-:W-:Y:S05]  /*4770*/  @!P1 BRA `(.L_x_93) ;  /* 0x0000000000049947 */ /* 0x000fea0003800000 */
[----:B------:R2:W5:Y:S02]  /*4780*/  LDG.E.LTC128B R37, desc[UR16][R22.64] ;  /* 0x0000001016257981 */ /* 0x000564000c1e1920 */
.L_x_93:
[----:B------:R-:W-:Y:S05]  /*4790*/  BSYNC B1 ;  /* 0x0000000000017941 */ /* 0x000fea0003800000 */
.L_x_92:
[----:B--2--5:R-:W-:Y:S01]  /*47a0*/  FMUL R23, R37, R16 ;  /* 0x0000001025177220 */ /* 0x024fe20000400000 */
[----:B-1----:R-:W-:Y:S01]  /*47b0*/  IMAD.X R35, R25, 0x1, R13, P5 ;  /* 0x0000000119237824 */ /* 0x002fe200028e060d */
        /* <DEDUP_REMOVED lines=8> */
.L_x_95:
[----:B------:R-:W-:Y:S05]  /*4840*/  BSYNC B1 ;  /* 0x0000000000017941 */ /* 0x000fea0003800000 */
.L_x_94:
[----:B--2--5:R-:W-:Y:S01]  /*4850*/  FMUL R21, R37, R16 ;  /* 0x0000001025157220 */ /* 0x024fe20000400000 */
[----:B------:R-:W-:Y:S01]  /*4860*/  IADD3 R20, P5, R32, R14, RZ ;  /* 0x0000000e20147210 */ /* 0x000fe20007fbe0ff */
[----:B------:R-:W-:Y:S01]  /*4870*/  BSSY B1, `(.L_x_96) ;  /* 0x000000c000017945 */ /* 0x000fe20003800000 */
[----:B------:R-:W-:Y:S01]  /*4880*/  ISETP.GT.AND P1, PT, R8, 0x48, PT ;  /* 0x000000480800780c */ /* 0x000fe20003f24270 */
[----:B------:R-:W-:Y:S01]  /*4890*/  FFMA R25, R104, R15, R21 ;  /* 0x0000000f68197223 */ /* 0x000fe20000000015 */
[----:B------:R-:W-:Y:S01]  /*48a0*/  IADD3 R22, P6, R26, UR9, RZ ;  /* 0x000000091a167c10 */ /* 0x000fe2000ffde0ff */
[----:B------:R-:W-:Y:S01]  /*48b0*/  IMAD.X R21, R33, 0x1, R13, P5 ;  /* 0x0000000121157824 */ /* 0x000fe200028e060d */
[----:B------:R-:W-:Y:S02]  /*48c0*/  ISETP.GT.AND P4, PT, R17, RZ, P1 ;  /* 0x000000ff1100720c */ /* 0x000fe40000f84270 */
[----:B------:R-:W-:Y:S02]  /*48d0*/  ISETP.GT.AND P0, PT, R8, 0x49, PT ;  /* 0x000000490800780c */ /* 0x000fe40003f04270 */
[----:B------:R2:W-:Y:S01]  /*48e0*/  @P2 STG.E desc[UR16][R20.64], R25 ;  /* 0x0000001914002986 */ /* 0x0005e2000c101910 */
[----:B------:R-:W-:-:S02]  /*48f0*/  IADD3 R24, P5, R28, R6, RZ ;  /* 0x000000061c187210 */ /* 0x000fc40007fbe0ff */
[----:B-1----:R-:W-:-:S06]  /*4900*/  IADD3.X R23, R27, UR10, RZ, P6, !PT ;  /* 0x0000000a1b177c10 */ /* 0x002fcc000b7fe4ff */
[----:B------:R-:W-:Y:S05]  /*4910*/  @!P4 BRA `(.L_x_97) ;  /* 0x000000000004c947 */ /* 0x000fea0003800000 */
[----:B------:R1:W5:Y:S02]  /*4920*/  LDG.E.LTC128B R37, desc[UR16][R22.64] ;  /* 0x0000001016257981 */ /* 0x000364000c1e1920 */
.L_x_97:
[----:B------:R-:W-:Y:S05]  /*4930*/  BSYNC B1 ;  /* 0x0000000000017941 */ /* 0x000fea0003800000 */
.L_x_96:
[----:B--2--5:R-:W-:Y:S01]  /*4940*/  FMUL R21, R37, R16 ;  /* 0x0000001025157220 */ /* 0x024fe20000400000 */
[----:B------:R-:W-:Y:S01]  /*4950*/  IMAD.X R25, R29, 0x1, R7, P5 ;  /* 0x000000011d197824 */ /* 0x000fe200028e0607 */
[----:B------:R-:W-:Y:S01]  /*4960*/  ISETP.GT.AND P2, PT, R17, RZ, P0 ;  /* 0x000000ff1100720c */ /* 0x000fe20000744270 */
[----:B------:R-:W-:Y:S01]  /*4970*/  BSSY B1, `(.L_x_98) ;  /* 0x0000008000017945 */ /* 0x000fe20003800000 */
[----:B0-----:R-:W-:Y:S01]  /*4980*/  FFMA R33, R106, R15, R21 ;  /* 0x0000000f6a217223 */ /* 0x001fe20000000015 */
[----:B------:R-:W-:Y:S02]  /*4990*/  IADD3 R20, P6, R18, UR9, RZ ;  /* 0x0000000912147c10 */ /* 0x000fe4000ffde0ff */
[----:B------:R-:W-:Y:S02]  /*49a0*/  IADD3 R32, P5, R30, R6, RZ ;  /* 0x000000061e207210 */ /* 0x000fe40007fbe0ff */
[----:B------:R0:W-:Y:S01]  /*49b0*/  @P4 STG.E desc[UR16][R24.64], R33 ;  /* 0x0000002118004986 */ /* 0x0001e2000c101910 */
[----:B------:R-:W-:-:S05]  /*49c0*/  IADD3.X R21, R19, UR10, RZ, P6, !PT ;  /* 0x0000000a13157c10 */ /* 0x000fca000b7fe4ff */
[----:B------:R-:W-:Y:S05]  /*49d0*/  @!P2 BRA `(.L_x_99) ;  /* 0x000000000004a947 */ /* 0x000fea0003800000 */
[----:B------:R2:W5:Y:S02]  /*49e0*/  LDG.E.LTC128B R37, desc[UR16][R20.64] ;  /* 0x0000001014257981 */ /* 0x000564000c1e1920 */
.L_x_99:
[----:B------:R-:W-:Y:S05]  /*49f0*/  BSYNC B1 ;  /* 0x0000000000017941 */ /* 0x000fea0003800000 */
.L_x_98:
[----:B-----5:R-:W-:Y:S01]  /*4a00*/  FMUL R35, R37, R16 ;  /* 0x0000001025237220 */ /* 0x020fe20000400000 */
[----:B0-----:R-:W-:Y:S01]  /*4a10*/  IMAD.X R33, R31, 0x1, R7, P5 ;  /* 0x000000011f217824 */ /* 0x001fe200028e0607 */
        /* <DEDUP_REMOVED lines=9> */
.L_x_101:
[----:B------:R-:W-:Y:S05]  /*4ab0*/  BSYNC B1 ;  /* 0x0000000000017941 */ /* 0x000fea0003800000 */
.L_x_100:
[----:B---3-5:R-:W-:Y:S01]  /*4ac0*/  FMUL R27, R37, R16 ;  /* 0x00000010251b7220 */ /* 0x028fe20000400000 */
[----:B0-----:R-:W-:Y:S01]  /*4ad0*/  IMAD.X R35, R29, 0x1, R13, P5 ;  /* 0x000000011d237824 */ /* 0x001fe200028e060d */
        /* <DEDUP_REMOVED lines=8> */
.L_x_103:
[----:B------:R-:W-:Y:S05]  /*4b60*/  BSYNC B1 ;  /* 0x0000000000017941 */ /* 0x000fea0003800000 */
.L_x_102:
[----:B---3-5:R-:W-:Y:S01]  /*4b70*/  FMUL R19, R37, R16 ;  /* 0x0000001025137220 */ /* 0x028fe20000400000 */
        /* <DEDUP_REMOVED lines=10> */
[----:B0-----:R-:W-:-:S06]  /*4c20*/  IADD3.X R27, R23, UR10, RZ, P6, !PT ;  /* 0x0000000a171b7c10 */ /* 0x001fcc000b7fe4ff */
[----:B------:R-:W-:Y:S05]  /*4c30*/  @!P4 BRA `(.L_x_105) ;  /* 0x000000000004c947 */ /* 0x000fea0003800000 */
[----:B------:R0:W5:Y:S02]  /*4c40*/  LDG.E.LTC128B R37, desc[UR16][R26.64] ;  /* 0x000000101a257981 */ /* 0x000164000c1e1920 */
.L_x_105:
[----:B------:R-:W-:Y:S05]  /*4c50*/  BSYNC B1 ;  /* 0x0000000000017941 */ /* 0x000fea0003800000 */
.L_x_104:
[----:B---3-5:R-:W-:Y:S01]  /*4c60*/  FMUL R19, R37, R16 ;  /* 0x0000001025137220 */ /* 0x028fe20000400000 */
        /* <DEDUP_REMOVED lines=10> */
.L_x_107:
[----:B------:R-:W-:Y:S05]  /*4d10*/  BSYNC B1 ;  /* 0x0000000000017941 */ /* 0x000fea0003800000 */
.L_x_106:
[----:B-----5:R-:W-:Y:S01]  /*4d20*/  FMUL R35, R37, R16 ;  /* 0x0000001025237220 */ /* 0x020fe20000400000 */
[----:B---3--:R-:W-:Y:S01]  /*4d30*/  IMAD.X R31, R33, 0x1, R7, P5 ;  /* 0x00000001211f7824 */ /* 0x008fe200028e0607 */
[----:B------:R-:W-:Y:S01]  /*4d40*/  ISETP.GT.AND P1, PT, R17, 0x8, P1 ;  /* 0x000000081100780c */ /* 0x000fe20000f24270 */
[----:B------:R-:W-:Y:S01]  /*4d50*/  BSSY B1, `(.L_x_108) ;  /* 0x0000008000017945 */ /* 0x000fe20003800000 */
[----:B------:R-:W-:Y:S01]  /*4d60*/  FFMA R35, R116, R15, R35 ;  /* 0x0000000f74237223 */ /* 0x000fe20000000023 */
[----:B-1----:R-:W-:Y:S02]  /*4d70*/  IADD3 R22, P4, R22, UR6, RZ ;  /* 0x0000000616167c10 */ /* 0x002fe4000ff9e0ff */
[----:B------:R-:W-:Y:S02]  /*4d80*/  IADD3 R34, P5, R24, R14, RZ ;  /* 0x0000000e18227210 */ /* 0x000fe40007fbe0ff */
[----:B------:R1:W-:Y:S01]  /*4d90*/  @P2 STG.E desc[UR16][R30.64], R35 ;  /* 0x000000231e002986 */ /* 0x0003e2000c101910 */
[----:B------:R-:W-:-:S05]  /*4da0*/  IADD3.X R23, R23, UR7, RZ, P4, !PT ;  /* 0x0000000717177c10 */ /* 0x000fca000a7fe4ff */
[----:B------:R-:W-:Y:S05]  /*4db0*/  @!P1 BRA `(.L_x_109) ;  /* 0x0000000000049947 */ /* 0x000fea0003800000 */
[----:B------:R3:W5:Y:S02]  /*4dc0*/  LDG.E.LTC128B R37, desc[UR16][R22.64] ;  /* 0x0000001016257981 */ /* 0x000764000c1e1920 */
.L_x_109:
[----:B------:R-:W-:Y:S05]  /*4dd0*/  BSYNC B1 ;  /* 0x0000000000017941 */ /* 0x000fea0003800000 */
.L_x_108:
[----:B---3-5:R-:W-:Y:S01]  /*4de0*/  FMUL R23, R37, R16 ;  /* 0x0000001025177220 */ /* 0x028fe20000400000 */
[----:B-1----:R-:W-:Y:S01]  /*4df0*/  IMAD.X R35, R25, 0x1, R13, P5 ;  /* 0x0000000119237824 */ /* 0x002fe200028e060d */
        /* <DEDUP_REMOVED lines=8> */
.L_x_111:
[----:B------:R-:W-:Y:S05]  /*4e80*/  BSYNC B1 ;  /* 0x0000000000017941 */ /* 0x000fea0003800000 */
.L_x_110:
        /* <DEDUP_REMOVED lines=14> */
.L_x_113:
[----:B------:R-:W-:Y:S05]  /*4f70*/  BSYNC B1 ;  /* 0x0000000000017941 */ /* 0x000fea0003800000 */
.L_x_112:
[----:B--2--5:R-:W-:Y:S01]  /*4f80*/  FMUL R21, R37, R16 ;  /* 0x0000001025157220 */ /* 0x024fe20000400000 */
        /* <DEDUP_REMOVED lines=10> */
.L_x_115:
[----:B------:R-:W-:Y:S05]  /*5030*/  BSYNC B1 ;  /* 0x0000000000017941 */ /* 0x000fea0003800000 */
.L_x_114:
[----:B-----5:R-:W-:Y:S01]  /*5040*/  FMUL R35, R37, R16 ;  /* 0x0000001025237220 */ /* 0x020fe20000400000 */
[----:B--2---:R-:W-:Y:S01]  /*5050*/  IMAD.X R33, R31, 0x1, R7, P5 ;  /* 0x000000011f217824 */ /* 0x004fe200028e0607 */
[----:B------:R-:W-:Y:S01]  /*5060*/  ISETP.GT.AND P1, PT, R17, 0x8, P1 ;  /* 0x000000081100780c */ /* 0x000fe20000f24270 */
        /* <DEDUP_REMOVED lines=8> */
.L_x_117:
[----:B------:R-:W-:Y:S05]  /*50f0*/  BSYNC B1 ;  /* 0x0000000000017941 */ /* 0x000fea0003800000 */
.L_x_116:
[----:B--2--5:R-:W-:Y:S01]  /*5100*/  FMUL R27, R37, R16 ;  /* 0x00000010251b7220 */ /* 0x024fe20000400000 */
[----:B0-----:R-:W-:Y:S01]  /*5110*/  IMAD.X R35, R29, 0x1, R13, P5 ;  /* 0x000000011d237824 */ /* 0x001fe200028e060d */
        /* <DEDUP_REMOVED lines=8> */
.L_x_119:
[----:B------:R-:W-:Y:S05]  /*51a0*/  BSYNC B1 ;  /* 0x0000000000017941 */ /* 0x000fea0003800000 */
.L_x_118:
        /* <DEDUP_REMOVED lines=14> */
.L_x_121:
[----:B------:R-:W-:Y:S05]  /*5290*/  BSYNC B1 ;  /* 0x0000000000017941 */ /* 0x000fea0003800000 */
.L_x_120:
        /* <DEDUP_REMOVED lines=11> */
.L_x_123:
[----:B------:R-:W-:Y:S05]  /*5350*/  BSYNC B1 ;  /* 0x0000000000017941 */ /* 0x000fea0003800000 */
.L_x_122:
[----:B-----5:R-:W-:Y:S01]  /*5360*/  FMUL R35, R37, R16 ;  /* 0x0000001025237220 */ /* 0x020fe20000400000 */
[----:B--2---:R-:W-:Y:S01]  /*5370*/  IMAD.X R31, R33, 0x1, R7, P5 ;  /* 0x00000001211f7824 */ /* 0x004fe200028e0607 */
        /* <DEDUP_REMOVED lines=9> */
.L_x_125:
[----:B------:R-:W-:Y:S05]  /*5410*/  BSYNC B1 ;  /* 0x0000000000017941 */ /* 0x000fea0003800000 */
.L_x_124:
[----:B--2--5:R-:W-:Y:S01]  /*5420*/  FMUL R23, R37, R16 ;  /* 0x0000001025177220 */ /* 0x024fe20000400000 */
[----:B-1----:R-:W-:Y:S01]  /*5430*/  IMAD.X R35, R25, 0x1, R13, P5 ;  /* 0x0000000119237824 */ /* 0x002fe200028e060d */
        /* <DEDUP_REMOVED lines=8> */
.L_x_127:
[----:B------:R-:W-:Y:S05]  /*54c0*/  BSYNC B1 ;  /* 0x0000000000017941 */ /* 0x000fea0003800000 */
.L_x_126:
        /* <DEDUP_REMOVED lines=14> */
.L_x_129:
[----:B------:R-:W-:Y:S05]  /*55b0*/  BSYNC B1 ;  /* 0x0000000000017941 */ /* 0x000fea0003800000 */
.L_x_128:
        /* <DEDUP_REMOVED lines=11> */
.L_x_131:
[----:B------:R-:W-:Y:S05]  /*5670*/  BSYNC B1 ;  /* 0x0000000000017941 */ /* 0x000fea0003800000 */
.L_x_130:
        /* <DEDUP_REMOVED lines=11> */
.L_x_133:
[----:B------:R-:W-:Y:S05]  /*5730*/  BSYNC B1 ;  /* 0x0000000000017941 */ /* 0x000fea0003800000 */
.L_x_132:
        /* <DEDUP_REMOVED lines=10> */
.L_x_135:
[----:B------:R-:W-:Y:S05]  /*57e0*/  BSYNC B1 ;  /* 0x0000000000017941 */ /* 0x000fea0003800000 */
.L_x_134:
[----:B--2--5:R-:W-:Y:S01]  /*57f0*/  FMUL R19, R37, R16 ;  /* 0x0000001025137220 */ /* 0x024fe20000400000 */
[----:B------:R-:W-:Y:S01]  /*5800*/  IADD3 R18, P2, R30, R14, RZ ;  /* 0x0000000e1e127210 */ /* 0x000fe20007f5e0ff */
[----:B------:R-:W-:Y:S01]  /*5810*/  BSSY B1, `(.L_x_136) ;  /* 0x000000c000017945 */ /* 0x000fe20003800000 */
[----:B------:R-:W-:Y:S01]  /*5820*/  ISETP.GT.AND P4, PT, R8, 0x70, PT ;  /* 0x000000700800780c */ /* 0x000fe20003f84270 */
[----:B------:R-:W-:Y:S01]  /*5830*/  FFMA R29, R144, R15, R19 ;  /* 0x0000000f901d7223 */ /* 0x000fe20000000013 */
[----:B------:R-:W-:Y:S01]  /*5840*/  ISETP.GT.AND P1, PT, R8, 0x71, PT ;  /* 0x000000710800780c */ /* 0x000fe20003f24270 */
[----:B------:R-:W-:Y:S01]  /*5850*/  IMAD.X R19, R31, 0x1, R13, P2 ;  /* 0x000000011f137824 */ /* 0x000fe200010e060d */
[----:B------:R-:W-:Y:S02]  /*5860*/  ISETP.GT.AND P5, PT, R17, RZ, P4 ;  /* 0x000000ff1100720c */ /* 0x000fe400027a4270 */
[----:B------:R-:W-:Y:S02]  /*5870*/  IADD3 R26, P2, R22, UR9, RZ ;  /* 0x00000009161a7c10 */ /* 0x000fe4000ff5e0ff */
[----:B------:R2:W-:Y:S01]  /*5880*/  @P0 STG.E desc[UR16][R18.64], R29 ;  /* 0x0000001d12000986 */ /* 0x0005e2000c101910 */
[----:B------:R-:W-:-:S02]  /*5890*/  IADD3 R28, P6, R24, R6, RZ ;  /* 0x00000006181c7210 */ /* 0x000fc40007fde0ff */
[----:B0-----:R-:W-:-:S06]  /*58a0*/  IADD3.X R27, R23, UR10, RZ, P2, !PT ;  /* 0x0000000a171b7c10 */ /* 0x001fcc00097fe4ff */
[----:B------:R-:W-:Y:S05]  /*58b0*/  @!P5 BRA `(.L_x_137) ;  /* 0x000000000004d947 */ /* 0x000fea0003800000 */
[----:B------:R0:W5:Y:S02]  /*58c0*/  LDG.E.LTC128B R37, desc[UR16][R26.64] ;  /* 0x000000101a257981 */ /* 0x000164000c1e1920 */
.L_x_137:
[----:B------:R-:W-:Y:S05]  /*58d0*/  BSYNC B1 ;  /* 0x0000000000017941 */ /* 0x000fea0003800000 */
.L_x_136:
[----:B--2--5:R-:W-:Y:S01]  /*58e0*/  FMUL R19, R37, R16 ;  /* 0x0000001025137220 */ /* 0x024fe20000400000 */
[----:B------:R-:W-:Y:S01]  /*58f0*/  IMAD.X R29, R25, 0x1, R7, P6 ;  /* 0x00000001191d7824 */ /* 0x000fe200030e0607 */
[----:B------:R-:W-:Y:S01]  /*5900*/  ISETP.GT.AND P2, PT, R17, RZ, P1 ;  /* 0x000000ff1100720c */ /* 0x000fe20000f44270 */
[----:B------:R-:W-:Y:S01]  /*5910*/  BSSY B1, `(.L_x_138) ;  /* 0x0000007000017945 */ /* 0x000fe20003800000 */
[----:B------:R-:W-:Y:S01]  /*5920*/  FFMA R19, R146, R15, R19 ;  /* 0x0000000f92137223 */ /* 0x000fe20000000013 */
[----:B------:R-:W-:-:S04]  /*5930*/  IADD3 R34, P0, R20, UR9, RZ ;  /* 0x0000000914227c10 */ /* 0x000fc8000ff1e0ff */
[----:B------:R2:W-:Y:S01]  /*5940*/  @P5 STG.E desc[UR16][R28.64], R19 ;  /* 0x000000131c005986 */ /* 0x0005e2000c101910 */
[----:B------:R-:W-:-:S05]  /*5950*/  IADD3.X R35, R21, UR10, RZ, P0, !PT ;  /* 0x0000000a15237c10 */ /* 0x000fca00087fe4ff */
[----:B------:R-:W-:Y:S05]  /*5960*/  @!P2 BRA `(.L_x_139) ;  /* 0x000000000004a947 */ /* 0x000fea0003800000 */
[----:B------:R4:W5:Y:S02]  /*5970*/  LDG.E.LTC128B R37, desc[UR16][R34.64] ;  /* 0x0000001022257981 */ /* 0x000964000c1e1920 */
.L_x_139:
[----:B------:R-:W-:Y:S05]  /*5980*/  BSYNC B1 ;  /* 0x0000000000017941 */ /* 0x000fea0003800000 */
.L_x_138:
[----:B--2--5:R-:W-:Y:S01]  /*5990*/  FMUL R19, R37, R16 ;  /* 0x0000001025137220 */ /* 0x024fe20000400000 */
[----:B------:R-:W-:Y:S01]  /*59a0*/  IADD3 R18, P5, R32, R6, RZ ;  /* 0x0000000620127210 */ /* 0x000fe20007fbe0ff */
[----:B------:R-:W-:Y:S01]  /*59b0*/  BSSY B1, `(.L_x_140) ;  /* 0x000000b000017945 */ /* 0x000fe20003800000 */
[----:B------:R-:W-:Y:S01]  /*59c0*/  ISETP.GT.AND P4, PT, R17, 0x8, P4 ;  /* 0x000000081100780c */ /* 0x000fe20002784270 */
[----:B------:R-:W-:Y:S01]  /*59d0*/  FFMA R31, R148, R15, R19 ;  /* 0x0000000f941f7223 */ /* 0x000fe20000000013 */
[----:B-1----:R-:W-:Y:S01]  /*59e0*/  IADD3 R22, P6, R22, UR6, RZ ;  /* 0x0000000616167c10 */ /* 0x002fe2000ffde0ff */
[----:B------:R-:W-:Y:S01]  /*59f0*/  IMAD.X R19, R33, 0x1, R7, P5 ;  /* 0x0000000121137824 */ /* 0x000fe200028e0607 */
[----:B------:R-:W-:Y:S02]  /*5a00*/  ISETP.GT.AND P0, PT, R8, 0x78, PT ;  /* 0x000000780800780c */ /* 0x000fe40003f04270 */
[----:B------:R-:W-:Y:S02]  /*5a10*/  IADD3 R30, P5, R24, R14, RZ ;  /* 0x0000000e181e7210 */ /* 0x000fe40007fbe0ff */
[----:B------:R1:W-:Y:S01]  /*5a20*/  @P2 STG.E desc[UR16][R18.64], R31 ;  /* 0x0000001f12002986 */ /* 0x0003e2000c101910 */
[----:B------:R-:W-:-:S04]  /*5a30*/  IADD3.X R23, R23, UR7, RZ, P6, !PT ;  /* 0x0000000717177c10 */ /* 0x000fc8000b7fe4ff */
[----:B------:R-:W-:Y:S06]  /*5a40*/  @!P4 BRA `(.L_x_141) ;  /* 0x000000000004c947 */ /* 0x000fec0003800000 */
[----:B------:R2:W5:Y:S02]  /*5a50*/  LDG.E.LTC128B R37, desc[UR16][R22.64] ;  /* 0x0000001016257981 */ /* 0x000564000c1e1920 */
.L_x_141:
[----:B------:R-:W-:Y:S05]  /*5a60*/  BSYNC B1 ;  /* 0x0000000000017941 */ /* 0x000fea0003800000 */
.L_x_140:
[----:B--2--5:R-:W-:Y:S01]  /*5a70*/  FMUL R23, R37, R16 ;  /* 0x0000001025177220 */ /* 0x024fe20000400000 */
[----:B-1----:R-:W-:Y:S01]  /*5a80*/  IMAD.X R31, R25, 0x1, R13, P5 ;  /* 0x00000001191f7824 */ /* 0x002fe200028e060d */
[----:B------:R-:W-:Y:S01]  /*5a90*/  ISETP.GT.AND P1, PT, R17, 0x8, P1 ;  /* 0x000000081100780c */ /* 0x000fe20000f24270 */
[----:B------:R-:W-:Y:S01]  /*5aa0*/  BSSY B1, `(.L_x_142) ;  /* 0x0000008000017945 */ /* 0x000fe20003800000 */
[----:B------:R-:W-:Y:S01]  /*5ab0*/  FFMA R23, R150, R15, R23 ;  /* 0x0000000f96177223 */ /* 0x000fe20000000017 */
[----:B---3--:R-:W-:Y:S02]  /*5ac0*/  IADD3 R20, P5, R20, UR6, RZ ;  /* 0x0000000614147c10 */ /* 0x008fe4000ffbe0ff */
[----:B------:R-:W-:Y:S02]  /*5ad0*/  ISETP.GT.AND P2, PT, R8, 0x79, PT ;  /* 0x000000790800780c */ /* 0x000fe40003f44270 */
[----:B------:R1:W-:Y:S01]  /*5ae0*/  @P4 STG.E desc[UR16][R30.64], R23 ;  /* 0x000000171e004986 */ /* 0x0003e2000c101910 */
[----:B------:R-:W-:-:S05]  /*5af0*/  IADD3.X R21, R21, UR7, RZ, P5, !PT ;  /* 0x0000000715157c10 */ /* 0x000fca000affe4ff */
[----:B------:R-:W-:Y:S05]  /*5b00*/  @!P1 BRA `(.L_x_143) ;  /* 0x0000000000049947 */ /* 0x000fea0003800000 */
[----:B------:R2:W5:Y:S02]  /*5b10*/  LDG.E.LTC128B R37, desc[UR16][R20.64] ;  /* 0x0000001014257981 */ /* 0x000564000c1e1920 */
.L_x_143:
[----:B------:R-:W-:Y:S05]  /*5b20*/  BSYNC B1 ;  /* 0x0000000000017941 */ /* 0x000fea0003800000 */
.L_x_142:
[----:B--2---:R-:W-:Y:S01]  /*5b30*/  IADD3 R20, P6, R32, R14, RZ ;  /* 0x0000000e20147210 */ /* 0x004fe20007fde0ff */
[----:B-1---5:R-:W-:Y:S01]  /*5b40*/  FMUL R23, R37, R16 ;  /* 0x0000001025177220 */ /* 0x022fe20000400000 */
[----:B------:R-:W-:Y:S01]  /*5b50*/  ISETP.GT.AND P4, PT, R17, RZ, P0 ;  /* 0x000000ff1100720c */ /* 0x000fe20000784270 */
[----:B------:R-:W-:Y:S01]  /*5b60*/  BSSY B1, `(.L_x_144) ;  /* 0x0000009000017945 */ /* 0x000fe20003800000 */
[----:B------:R-:W-:Y:S01]  /*5b70*/  IADD3 R22, P5, R28, R6, RZ ;  /* 0x000000061c167210 */ /* 0x000fe20007fbe0ff */
[----:B------:R-:W-:Y:S02]  /*5b80*/  IMAD.X R21, R33, 0x1, R13, P6 ;  /* 0x0000000121157824 */ /* 0x000fe400030e060d */
[----:B------:R-:W-:-:S05]  /*5b90*/  FFMA R25, R152, R15, R23 ;  /* 0x0000000f98197223 */ /* 0x000fca0000000017 */
[----:B------:R1:W-:Y:S03]  /*5ba0*/  @P1 STG.E desc[UR16][R20.64], R25 ;  /* 0x0000001914001986 */ /* 0x0003e6000c101910 */
[----:B------:R-:W-:Y:S05]  /*5bb0*/  @!P4 BRA `(.L_x_145) ;  /* 0x00000000000cc947 */ /* 0x000fea0003800000 */
[----:B-1----:R-:W-:-:S04]  /*5bc0*/  IADD3 R20, P1, R26, UR9, RZ ;  /* 0x000000091a147c10 */ /* 0x002fc8000ff3e0ff */
[----:B------:R-:W-:-:S05]  /*5bd0*/  IADD3.X R21, R27, UR10, RZ, P1, !PT ;  /* 0x0000000a1b157c10 */ /* 0x000fca0008ffe4ff */
[----:B------:R2:W5:Y:S04]  /*5be0*/  LDG.E.LTC128B R37, desc[UR16][R20.64] ;  /* 0x0000001014257981 */ /* 0x000568000c1e1920 */
.L_x_145:
[----:B------:R-:W-:Y:S05]  /*5bf0*/  BSYNC B1 ;  /* 0x0000000000017941 */ /* 0x000fea0003800000 */
.L_x_144:
[----:B-12--5:R-:W-:Y:S01]  /*5c00*/  FMUL R21, R37, R16 ;  /* 0x0000001025157220 */ /* 0x026fe20000400000 */
        /* <DEDUP_REMOVED lines=10> */
.L_x_147:
[----:B------:R-:W-:Y:S05]  /*5cb0*/  BSYNC B1 ;  /* 0x0000000000017941 */ /* 0x000fea0003800000 */
.L_x_146:
[----:B--2--5:R-:W-:Y:S01]  /*5cc0*/  FMUL R21, R37, R16 ;  /* 0x0000001025157220 */ /* 0x024fe20000400000 */
[----:B------:R-:W-:Y:S01]  /*5cd0*/  IMAD.X R7, R19, 0x1, R7, P5 ;  /* 0x0000000113077824 */ /* 0x000fe200028e0607 */
[----:B------:R-:W-:Y:S01]  /*5ce0*/  ISETP.GT.AND P0, PT, R17, 0x8, P0 ;  /* 0x000000081100780c */ /* 0x000fe20000704270 */
[----:B------:R-:W-:Y:S01]  /*5cf0*/  BSSY B1, `(.L_x_148) ;  /* 0x0000008000017945 */ /* 0x000fe20003800000 */
[----:B-1----:R-:W-:Y:S01]  /*5d00*/  FFMA R23, R156, R15, R21 ;  /* 0x0000000f9c177223 */ /* 0x002fe20000000015 */
[----:B------:R-:W-:Y:S02]  /*5d10*/  IADD3 R20, P4, R26, UR6, RZ ;  /* 0x000000061a147c10 */ /* 0x000fe4000ff9e0ff */
[----:B------:R-:W-:Y:S02]  /*5d20*/  IADD3 R22, P5, R28, R14, RZ ;  /* 0x0000000e1c167210 */ /* 0x000fe40007fbe0ff */
[----:B------:R1:W-:Y:S01]  /*5d30*/  @P1 STG.E desc[UR16][R6.64], R23 ;  /* 0x0000001706001986 */ /* 0x0003e2000c101910 */
[----:B------:R-:W-:-:S05]  /*5d40*/  IADD3.X R21, R27, UR7, RZ, P4, !PT ;  /* 0x000000071b157c10 */ /* 0x000fca000a7fe4ff */
[----:B------:R-:W-:Y:S05]  /*5d50*/  @!P0 BRA `(.L_x_149) ;  /* 0x0000000000048947 */ /* 0x000fea0003800000 */
[----:B------:R2:W5:Y:S02]  /*5d60*/  LDG.E.LTC128B R37, desc[UR16][R20.64] ;  /* 0x0000001014257981 */ /* 0x000564000c1e1920 */
.L_x_149:
[----:B------:R-:W-:Y:S05]  /*5d70*/  BSYNC B1 ;  /* 0x0000000000017941 */ /* 0x000fea0003800000 */
.L_x_148:
[----:B------:R-:W-:Y:S01]  /*5d80*/  ISETP.GT.AND P2, PT, R17, 0x8, P2 ;  /* 0x000000081100780c */ /* 0x000fe20001744270 */
[----:B-1---5:R-:W-:Y:S01]  /*5d90*/  FMUL R7, R37, R16 ;  /* 0x0000001025077220 */ /* 0x022fe20000400000 */
[----:B------:R-:W-:Y:S01]  /*5da0*/  IMAD.X R23, R29, 0x1, R13, P5 ;  /* 0x000000011d177824 */ /* 0x000fe200028e060d */
[----:B------:R-:W-:Y:S02]  /*5db0*/  BSSY B1, `(.L_x_150) ;  /* 0x0000007000017945 */ /* 0x000fe40003800000 */
[----:B--2---:R-:W-:-:S05]  /*5dc0*/  FFMA R21, R158, R15, R7 ;  /* 0x0000000f9e157223 */ /* 0x004fca0000000007 */
[----:B------:R1:W-:Y:S01]  /*5dd0*/  @P0 STG.E desc[UR16][R22.64], R21 ;  /* 0x0000001516000986 */ /* 0x0003e2000c101910 */
[----:B------:R-:W-:-:S04]  /*5de0*/  IADD3 R6, P0, R34, UR6, RZ ;  /* 0x0000000622067c10 */ /* 0x000fc8000ff1e0ff */
[----:B------:R-:W-:Y:S01]  /*5df0*/  IADD3.X R7, R35, UR7, RZ, P0, !PT ;  /* 0x0000000723077c10 */ /* 0x000fe200087fe4ff */
[----:B------:R-:W-:Y:S08]  /*5e00*/  @!P2 BRA `(.L_x_151) ;  /* 0x000000000004a947 */ /* 0x000ff00003800000 */
[----:B------:R2:W5:Y:S02]  /*5e10*/  LDG.E.LTC128B R37, desc[UR16][R6.64] ;  /* 0x0000001006257981 */ /* 0x000564000c1e1920 */
.L_x_151:
[----:B------:R-:W-:Y:S05]  /*5e20*/  BSYNC B1 ;  /* 0x0000000000017941 */ /* 0x000fea0003800000 */
.L_x_150:
[----:B------:R-:W-:Y:S05]  /*5e30*/  @!P2 BRA `(.L_x_152) ;  /* 0x000000140094a947 */ /* 0x000fea0003800000 */
[----:B--2---:R-:W-:Y:S01]  /*5e40*/  IADD3 R6, P0, R18, R14, RZ ;  /* 0x0000000e12067210 */ /* 0x004fe20007f1e0ff */
[----:B-----5:R-:W-:-:S04]  /*5e50*/  FMUL R37, R37, R16 ;  /* 0x0000001025257220 */ /* 0x020fc80000400000 */
[----:B------:R-:W-:Y:S02]  /*5e60*/  IMAD.X R7, R19, 0x1, R13, P0 ;  /* 0x0000000113077824 */ /* 0x000fe400000e060d */
[----:B------:R-:W-:-:S05]  /*5e70*/  FFMA R37, R160, R15, R37 ;  /* 0x0000000fa0257223 */ /* 0x000fca0000000025 */
[----:B------:R3:W-:Y:S01]  /*5e80*/  STG.E desc[UR16][R6.64], R37 ;  /* 0x0000002506007986 */ /* 0x0007e2000c101910 */
[----:B------:R-:W-:Y:S05]  /*5e90*/  BRA `(.L_x_152) ;  /* 0x00000014007c7947 */ /* 0x000fea0003800000 */
.L_x_29:
[----:B------:R-:W-:Y:S01]  /*5ea0*/  ULDC.64 UR6, c[0x0][0x6c0] ;  /* 0x0001b00000067ab9 */ /* 0x000fe20000000a00 */
[----:B------:R-:W-:Y:S01]  /*5eb0*/  ISETP.GT.AND P2, PT, R8, 0x1, PT ;  /* 0x000000010800780c */ /* 0x000fe20003f44270 */
[-C--:B--2---:R-:W-:Y:S01]  /*5ec0*/  FMUL R21, R21, R15.reuse ;  /* 0x0000000f15157220 */ /* 0x084fe20000400000 */
[----:B------:R-:W-:Y:S01]  /*5ed0*/  LEA R26, P1, R34, UR6, 0x2 ;  /* 0x00000006221a7c11 */ /* 0x000fe2000f8210ff */
[-C--:B------:R-:W-:Y:S01]  /*5ee0*/  FMUL R7, R198, R15.reuse ;  /* 0x0000000fc6077220 */ /* 0x080fe20000400000 */
[----:B------:R-:W-:Y:S01]  /*5ef0*/  ISETP.GT.AND P4, PT, R17, RZ, P2 ;  /* 0x000000ff1100720c */ /* 0x000fe20001784270 */
[-C--:B------:R-:W-:Y:S01]  /*5f00*/  FMUL R95, R95, R15.reuse ;  /* 0x0000000f5f5f7220 */ /* 0x080fe20000400000 */
[----:B------:R-:W-:Y:S01]  /*5f10*/  LEA.HI.X R27, R34, UR7, R43, 0x2, P1 ;  /* 0x00000007221b7c11 */ /* 0x000fe200088f142b */
[-C--:B------:R-:W-:Y:S01]  /*5f20*/  FMUL R19, R200, R15.reuse ;  /* 0x0000000fc8137220 */ /* 0x080fe20000400000 */
[----:B------:R-:W-:Y:S01]  /*5f30*/  ISETP.GT.AND P1, PT, R17, 0x8, P0 ;  /* 0x000000081100780c */ /* 0x000fe20000724270 */
[-C--:B------:R-:W-:Y:S01]  /*5f40*/  FMUL R23, R23, R15.reuse ;  /* 0x0000000f17177220 */ /* 0x080fe20000400000 */
[C---:B------:R-:W-:Y:S01]  /*5f50*/  SHF.L.U64.HI R6, R24.reuse, 0x5, R25 ;  /* 0x0000000518067819 */ /* 0x040fe20000010219 */
[----:B------:R0:W-:Y:S01]  /*5f60*/  @P5 STG.E desc[UR16][R26.64], R21 ;  /* 0x000000151a005986 */ /* 0x0001e2000c101910 */
[----:B------:R-:W-:Y:S01]  /*5f70*/  LEA R28, P5, R24, R26, 0x2 ;  /* 0x0000001a181c7211 */ /* 0x000fe200078a10ff */
[----:B------:R-:W-:Y:S01]  /*5f80*/  FMUL R39, R22, R15 ;  /* 0x0000000f16277220 */ /* 0x000fe20000400000 */
[----:B------:R-:W-:-:S02]  /*5f90*/  ISETP.GT.AND P0, PT, R8, 0x8, PT ;  /* 0x000000080800780c */ /* 0x000fc40003f04270 */
[C---:B------:R-:W-:Y:S01]  /*5fa0*/  LEA.HI.X R29, R24.reuse, R27, R25, 0x2, P5 ;  /* 0x0000001b181d7211 */ /* 0x040fe200028f1419 */
[----:B------:R-:W-:Y:S01]  /*5fb0*/  IMAD.SHL.U32 R24, R24, 0x20, RZ ;  /* 0x0000002018187824 */ /* 0x000fe200078e00ff */
[C---:B------:R-:W-:Y:S01]  /*5fc0*/  ISETP.GT.AND P2, PT, R17.reuse, 0x8, P2 ;  /* 0x000000081100780c */ /* 0x040fe20001744270 */
[-C--:B------:R-:W-:Y:S01]  /*5fd0*/  FMUL R25, R196, R15.reuse ;  /* 0x0000000fc4197220 */ /* 0x080fe20000400000 */
[C---:B------:R-:W-:Y:S01]  /*5fe0*/  ISETP.GT.AND P5, PT, R17.reuse, RZ, P0 ;  /* 0x000000ff1100720c */ /* 0x040fe200007a4270 */
[----:B------:R1:W-:Y:S01]  /*5ff0*/  @P4 STG.E desc[UR16][R28.64], R7 ;  /* 0x000000071c004986 */ /* 0x0003e2000c101910 */
[----:B------:R-:W-:Y:S01]  /*6000*/  IADD3 R30, P4, R24, R26, RZ ;  /* 0x0000001a181e7210 */ /* 0x000fe20007f9e0ff */
[----:B0-----:R-:W-:Y:S01]  /*6010*/  FMUL R21, R202, R15 ;  /* 0x0000000fca157220 */ /* 0x001fe20000400000 */
[----:B------:R-:W-:Y:S01]  /*6020*/  IADD3 R32, P6, R24, R28, RZ ;  /* 0x0000001c18207210 */ /* 0x000fe20007fde0ff */
[----:B------:R0:W-:Y:S01]  /*6030*/  @P1 STG.E desc[UR16][R26.64+0x20], R95 ;  /* 0x0000205f1a001986 */ /* 0x0001e2000c101910 */
[----:B------:R-:W-:Y:S01]  /*6040*/  ISETP.GT.AND P1, PT, R8, 0x9, PT ;  /* 0x000000090800780c */ /* 0x000fe20003f24270 */
[C---:B------:R-:W-:Y:S01]  /*6050*/  IMAD.X R31, R6.reuse, 0x1, R27, P4 ;  /* 0x00000001061f7824 */ /* 0x040fe200020e061b */
[C---:B------:R-:W-:Y:S01]  /*6060*/  ISETP.GT.AND P0, PT, R17.reuse, 0x8, P0 ;  /* 0x000000081100780c */ /* 0x040fe20000704270 */
[----:B------:R-:W-:Y:S01]  /*6070*/  IMAD.X R33, R6, 0x1, R29, P6 ;  /* 0x0000000106217824 */ /* 0x000fe200030e061d */
[C---:B------:R-:W-:Y:S01]  /*6080*/  ISETP.GT.AND P4, PT, R17.reuse, RZ, P1 ;  /* 0x000000ff1100720c */ /* 0x040fe20000f84270 */
[----:B------:R2:W-:Y:S01]  /*6090*/  @P2 STG.E desc[UR16][R28.64+0x20], R19 ;  /* 0x000020131c002986 */ /* 0x0005e2000c101910 */
[----:B------:R-:W-:-:S02]  /*60a0*/  ISETP.GT.AND P1, PT, R17, 0x8, P1 ;  /* 0x000000081100780c */ /* 0x000fc40000f24270 */
[C---:B-1----:R-:W-:Y:S01]  /*60b0*/  IADD3 R7, P2, R24.reuse, 0x20, RZ ;  /* 0x0000002018077810 */ /* 0x042fe20007f5e0ff */
[----:B------:R1:W-:Y:S01]  /*60c0*/  @P5 STG.E desc[UR16][R30.64], R23 ;  /* 0x000000171e005986 */ /* 0x0003e2000c101910 */
[----:B------:R-:W-:Y:S02]  /*60d0*/  IADD3 R34, P6, R24, R30, RZ ;  /* 0x0000001e18227210 */ /* 0x000fe40007fde0ff */
[----:B0-----:R-:W-:Y:S01]  /*60e0*/  IADD3 R26, P5, R7, R26, RZ ;  /* 0x0000001a071a7210 */ /* 0x001fe20007fbe0ff */
[----:B------:R-:W-:Y:S01]  /*60f0*/  IMAD.X R13, RZ, RZ, R6, P2 ;  /* 0x000000ffff0d7224 */ /* 0x000fe200010e0606 */
[----:B------:R-:W-:Y:S01]  /*6100*/  ISETP.GT.AND P2, PT, R8, 0x10, PT ;  /* 0x000000100800780c */ /* 0x000fe20003f44270 */
[----:B------:R-:W-:Y:S02]  /*6110*/  IMAD.X R35, R6, 0x1, R31, P6 ;  /* 0x0000000106237824 */ /* 0x000fe400030e061f */
[----:B------:R-:W-:Y:S01]  /*6120*/  IMAD.X R27, R13, 0x1, R27, P5 ;  /* 0x000000010d1b7824 */ /* 0x000fe200028e061b */
[----:B------:R0:W-:Y:S01]  /*6130*/  @P4 STG.E desc[UR16][R32.64], R21 ;  /* 0x0000001520004986 */ /* 0x0001e2000c101910 */
[----:B--2---:R-:W-:Y:S01]  /*6140*/  IADD3 R28, P4, R7, R28, RZ ;  /* 0x0000001c071c7210 */ /* 0x004fe20007f9e0ff */
[----:B------:R-:W-:Y:S01]  /*6150*/  FMUL R19, R194, R15 ;  /* 0x0000000fc2137220 */ /* 0x000fe20000400000 */
[----:B------:R-:W-:Y:S01]  /*6160*/  ISETP.GT.AND P5, PT, R17, RZ, P2 ;  /* 0x000000ff1100720c */ /* 0x000fe200017a4270 */
[----:B------:R2:W-:Y:S01]  /*6170*/  @P0 STG.E desc[UR16][R26.64], R25 ;  /* 0x000000191a000986 */ /* 0x0005e2000c101910 */
[----:B------:R-:W-:Y:S01]  /*6180*/  ISETP.GT.AND P0, PT, R8, 0x11, PT ;  /* 0x000000110800780c */ /* 0x000fe20003f04270 */
[----:B------:R-:W-:-:S02]  /*6190*/  IMAD.X R29, R13, 0x1, R29, P4 ;  /* 0x000000010d1d7824 */ /* 0x000fc400020e061d */
[-C--:B-1----:R-:W-:Y:S01]  /*61a0*/  FMUL R23, R192, R15.reuse ;  /* 0x0000000fc0177220 */ /* 0x082fe20000400000 */
[C---:B------:R-:W-:Y:S02]  /*61b0*/  ISETP.GT.AND P4, PT, R17.reuse, RZ, P0 ;  /* 0x000000ff1100720c */ /* 0x040fe40000784270 */
[----:B------:R1:W-:Y:S01]  /*61c0*/  @P1 STG.E desc[UR16][R28.64], R19 ;  /* 0x000000131c001986 */ /* 0x0003e2000c101910 */
[----:B------:R-:W-:Y:S01]  /*61d0*/  ISETP.GT.AND P1, PT, R17, 0x8, P2 ;  /* 0x000000081100780c */ /* 0x000fe20001724270 */
[-C--:B0-----:R-:W-:Y:S01]  /*61e0*/  FMUL R21, R190, R15.reuse ;  /* 0x0000000fbe157220 */ /* 0x081fe20000400000 */
[----:B------:R-:W-:Y:S02]  /*61f0*/  IADD3 R36, P2, R24, R32, RZ ;  /* 0x0000002018247210 */ /* 0x000fe40007f5e0ff */
[----:B------:R0:W-:Y:S01]  /*6200*/  @P5 STG.E desc[UR16][R34.64], R23 ;  /* 0x0000001722005986 */ /* 0x0001e2000c101910 */
[----:B--2---:R-:W-:Y:S01]  /*6210*/  IADD3 R26, P5, R7, R30, RZ ;  /* 0x0000001e071a7210 */ /* 0x004fe20007fbe0ff */
[----:B------:R-:W-:Y:S01]  /*6220*/  FMUL R25, R188, R15 ;  /* 0x0000000fbc197220 */ /* 0x000fe20000400000 */
[----:B------:R-:W-:Y:S01]  /*6230*/  IMAD.X R37, R6, 0x1, R33, P2 ;  /* 0x0000000106257824 */ /* 0x000fe200010e0621 */
[----:B------:R-:W-:-:S02]  /*6240*/  ISETP.GT.AND P0, PT, R17, 0x8, P0 ;  /* 0x000000081100780c */ /* 0x000fc40000704270 */
[----:B------:R-:W-:Y:S01]  /*6250*/  ISETP.GT.AND P2, PT, R8, 0x18, PT ;  /* 0x000000180800780c */ /* 0x000fe20003f44270 */
[----:B------:R-:W-:Y:S01]  /*6260*/  IMAD.X R27, R13, 0x1, R31, P5 ;  /* 0x000000010d1b7824 */ /* 0x000fe200028e061f */
[----:B------:R2:W-:Y:S01]  /*6270*/  @P4 STG.E desc[UR16][R36.64], R21 ;  /* 0x0000001524004986 */ /* 0x0005e2000c101910 */
[----:B-1----:R-:W-:Y:S01]  /*6280*/  IADD3 R28, P4, R7, R32, RZ ;  /* 0x00000020071c7210 */ /* 0x002fe20007f9e0ff */
[-C--:B------:R-:W-:Y:S01]  /*6290*/  FMUL R19, R186, R15.reuse ;  /* 0x0000000fba137220 */ /* 0x080fe20000400000 */
[----:B------:R-:W-:Y:S01]  /*62a0*/  ISETP.GT.AND P5, PT, R17, RZ, P2 ;  /* 0x000000ff1100720c */ /* 0x000fe200017a4270 */
[----:B------:R1:W-:Y:S01]  /*62b0*/  @P1 STG.E desc[UR16][R26.64], R25 ;  /* 0x000000191a001986 */ /* 0x0003e2000c101910 */
[----:B------:R-:W-:Y:S01]  /*62c0*/  ISETP.GT.AND P1, PT, R8, 0x19, PT ;  /* 0x000000190800780c */ /* 0x000fe20003f24270 */
[----:B------:R-:W-:Y:S01]  /*62d0*/  IMAD.X R29, R13, 0x1, R33, P4 ;  /* 0x000000010d1d7824 */ /* 0x000fe200020e0621 */
[----:B------:R-:W-:Y:S01]  /*62e0*/  IADD3 R30, P6, R24, R34, RZ ;  /* 0x00000022181e7210 */ /* 0x000fe20007fde0ff */
[----:B0-----:R-:W-:Y:S01]  /*62f0*/  FMUL R23, R182, R15 ;  /* 0x0000000fb6177220 */ /* 0x001fe20000400000 */
[----:B------:R-:W-:-:S02]  /*6300*/  ISETP.GT.AND P4, PT, R17, RZ, P1 ;  /* 0x000000ff1100720c */ /* 0x000fc40000f84270 */
[----:B------:R0:W-:Y:S01]  /*6310*/  @P0 STG.E desc[UR16][R28.64], R19 ;  /* 0x000000131c000986 */ /* 0x0001e2000c101910 */
[----:B------:R-:W-:Y:S01]  /*6320*/  IMAD.X R31, R6, 0x1, R35, P6 ;  /* 0x00000001061f7824 */ /* 0x000fe200030e0623 */
[----:B------:R-:W-:Y:S01]  /*6330*/  ISETP.GT.AND P0, PT, R17, 0x8, P2 ;  /* 0x000000081100780c */ /* 0x000fe20001704270 */
[-C--:B--2---:R-:W-:Y:S01]  /*6340*/  FMUL R21, R184, R15.reuse ;  /* 0x0000000fb8157220 */ /* 0x084fe20000400000 */
[----:B------:R-:W-:Y:S01]  /*6350*/  IADD3 R32, P2, R24, R36, RZ ;  /* 0x0000002418207210 */ /* 0x000fe20007f5e0ff */
[----:B-1----:R-:W-:Y:S01]  /*6360*/  FMUL R25, R180, R15 ;  /* 0x0000000fb4197220 */ /* 0x002fe20000400000 */
[----:B------:R1:W-:Y:S01]  /*6370*/  @P5 STG.E desc[UR16][R30.64], R23 ;  /* 0x000000171e005986 */ /* 0x0003e2000c101910 */
[----:B------:R-:W-:Y:S02]  /*6380*/  IADD3 R26, P5, R7, R34, RZ ;  /* 0x00000022071a7210 */ /* 0x000fe40007fbe0ff */
[----:B------:R-:W-:Y:S01]  /*6390*/  IMAD.X R33, R6, 0x1, R37, P2 ;  /* 0x0000000106217824 */ /* 0x000fe200010e0625 */
[----:B------:R-:W-:-:S02]  /*63a0*/  ISETP.GT.AND P1, PT, R17, 0x8, P1 ;  /* 0x000000081100780c */ /* 0x000fc40000f24270 */
[----:B------:R-:W-:Y:S01]  /*63b0*/  ISETP.GT.AND P2, PT, R8, 0x20, PT ;  /* 0x000000200800780c */ /* 0x000fe20003f44270 */
[----:B------:R-:W-:Y:S01]  /*63c0*/  IMAD.X R27, R13, 0x1, R35, P5 ;  /* 0x000000010d1b7824 */ /* 0x000fe200028e0623 */
[----:B------:R2:W-:Y:S01]  /*63d0*/  @P4 STG.E desc[UR16][R32.64], R21 ;  /* 0x0000001520004986 */ /* 0x0005e2000c101910 */
[----:B0-----:R-:W-:Y:S01]  /*63e0*/  IADD3 R28, P4, R7, R36, RZ ;  /* 0x00000024071c7210 */ /* 0x001fe20007f9e0ff */
[-C--:B------:R-:W-:Y:S01]  /*63f0*/  FMUL R19, R178, R15.reuse ;  /* 0x0000000fb2137220 */ /* 0x080fe20000400000 */
[----:B------:R-:W-:Y:S01]  /*6400*/  ISETP.GT.AND P5, PT, R17, RZ, P2 ;  /* 0x000000ff1100720c */ /* 0x000fe200017a4270 */
[----:B------:R0:W-:Y:S01]  /*6410*/  @P0 STG.E desc[UR16][R26.64], R25 ;  /* 0x000000191a000986 */ /* 0x0001e2000c101910 */
[----:B------:R-:W-:Y:S01]  /*6420*/  ISETP.GT.AND P0, PT, R8, 0x21, PT ;  /* 0x000000210800780c */ /* 0x000fe20003f04270 */
[----:B------:R-:W-:Y:S01]  /*6430*/  IMAD.X R29, R13, 0x1, R37, P4 ;  /* 0x000000010d1d7824 */ /* 0x000fe200020e0625 */
[----:B------:R-:W-:Y:S01]  /*6440*/  IADD3 R34, P6, R24, R30, RZ ;  /* 0x0000001e18227210 */ /* 0x000fe20007fde0ff */
[----:B-1----:R-:W-:Y:S01]  /*6450*/  FMUL R23, R174, R15 ;  /* 0x0000000fae177220 */ /* 0x002fe20000400000 */
[----:B------:R-:W-:-:S02]  /*6460*/  ISETP.GT.AND P4, PT, R17, RZ, P0 ;  /* 0x000000ff1100720c */ /* 0x000fc40000784270 */
[----:B------:R1:W-:Y:S01]  /*6470*/  @P1 STG.E desc[UR16][R28.64], R19 ;  /* 0x000000131c001986 */ /* 0x0003e2000c101910 */
[----:B------:R-:W-:Y:S01]  /*6480*/  IMAD.X R35, R6, 0x1, R31, P6 ;  /* 0x0000000106237824 */ /* 0x000fe200030e061f */
[----:B------:R-:W-:Y:S01]  /*6490*/  ISETP.GT.AND P1, PT, R17, 0x8, P2 ;  /* 0x000000081100780c */ /* 0x000fe20001724270 */
[-C--:B--2---:R-:W-:Y:S01]  /*64a0*/  FMUL R21, R176, R15.reuse ;  /* 0x0000000fb0157220 */ /* 0x084fe20000400000 */
[----:B------:R-:W-:Y:S01]  /*64b0*/  IADD3 R36, P2, R24, R32, RZ ;  /* 0x0000002018247210 */ /* 0x000fe20007f5e0ff */
[----:B0-----:R-:W-:Y:S01]  /*64c0*/  FMUL R25, R170, R15 ;  /* 0x0000000faa197220 */ /* 0x001fe20000400000 */
[----:B------:R0:W-:Y:S01]  /*64d0*/  @P5 STG.E desc[UR16][R34.64], R23 ;  /* 0x0000001722005986 */ /* 0x0001e2000c101910 */
[----:B------:R-:W-:Y:S02]  /*64e0*/  IADD3 R26, P5, R7, R30, RZ ;  /* 0x0000001e071a7210 */ /* 0x000fe40007fbe0ff */
        /* <DEDUP_REMOVED lines=23> */
[----:B------:R-:W-:-:S02]  /*6660*/  ISETP.GT.AND P2, PT, R8, 0x30, PT ;  /* 0x000000300800780c */ /* 0x000fc40003f44270 */
[----:B------:R-:W-:Y:S01]  /*6670*/  ISETP.GT.AND P1, PT, R17, 0x8, P1 ;  /* 0x000000081100780c */ /* 0x000fe20000f24270 */
[----:B------:R-:W-:Y:S01]  /*6680*/  IMAD.X R27, R13, 0x1, R35, P5 ;  /* 0x000000010d1b7824 */ /* 0x000fe200028e0623 */
[----:B------:R-:W-:Y:S01]  /*6690*/  @P4 STG.E desc[UR16][R32.64], R21 ;  /* 0x0000001520004986 */ /* 0x000fe2000c101910 */
[----:B------:R-:W-:Y:S02]  /*66a0*/  ISETP.GT.AND P5, PT, R17, RZ, P2 ;  /* 0x000000ff1100720c */ /* 0x000fe400017a4270 */
[----:B0-----:R-:W-:Y:S01]  /*66b0*/  IADD3 R28, P4, R7, R36, RZ ;  /* 0x00000024071c7210 */ /* 0x001fe20007f9e0ff */
[----:B------:R0:W-:Y:S01]  /*66c0*/  @P0 STG.E desc[UR16][R26.64], R25 ;  /* 0x000000191a000986 */ /* 0x0001e2000c101910 */
[----:B------:R-:W-:Y:S01]  /*66d0*/  IADD3 R34, P6, R24, R30, RZ ;  /* 0x0000001e18227210 */ /* 0x000fe20007fde0ff */
[----:B-1----:R-:W-:Y:S01]  /*66e0*/  FMUL R23, R164, R15 ;  /* 0x0000000fa4177220 */ /* 0x002fe20000400000 */
[----:B------:R-:W-:Y:S01]  /*66f0*/  ISETP.GT.AND P0, PT, R8, 0x31, PT ;  /* 0x000000310800780c */ /* 0x000fe20003f04270 */
[----:B------:R-:W-:-:S02]  /*6700*/  IMAD.X R29, R13, 0x1, R37, P4 ;  /* 0x000000010d1d7824 */ /* 0x000fc400020e0625 */
[-C--:B------:R-:W-:Y:S01]  /*6710*/  FMUL R37, R18, R15.reuse ;  /* 0x0000000f12257220 */ /* 0x080fe20000400000 */
[----:B------:R-:W-:Y:S01]  /*6720*/  IMAD.X R35, R6, 0x1, R31, P6 ;  /* 0x0000000106237824 */ /* 0x000fe200030e061f */
[C---:B------:R-:W-:Y:S01]  /*6730*/  ISETP.GT.AND P4, PT, R17.reuse, RZ, P0 ;  /* 0x000000ff1100720c */ /* 0x040fe20000784270 */
[----:B------:R1:W-:Y:S01]  /*6740*/  @P1 STG.E desc[UR16][R28.64], R23 ;  /* 0x000000171c001986 */ /* 0x0003e2000c101910 */
[----:B------:R-:W-:Y:S02]  /*6750*/  ISETP.GT.AND P2, PT, R17, 0x8, P2 ;  /* 0x000000081100780c */ /* 0x000fe40001744270 */
[----:B------:R-:W-:Y:S01]  /*6760*/  IADD3 R18, P1, R24, R32, RZ ;  /* 0x0000002018127210 */ /* 0x000fe20007f3e0ff */
[----:B------:R2:W-:Y:S01]  /*6770*/  @P5 STG.E desc[UR16][R34.64], R37 ;  /* 0x0000002522005986 */ /* 0x0005e2000c101910 */
[----:B0-----:R-:W-:Y:S01]  /*6780*/  FMUL R25, R20, R15 ;  /* 0x0000000f14197220 */ /* 0x001fe20000400000 */
[----:B------:R-:W-:Y:S02]  /*6790*/  IADD3 R20, P5, R7, R30, RZ ;  /* 0x0000001e07147210 */ /* 0x000fe40007fbe0ff */
[----:B------:R-:W-:Y:S01]  /*67a0*/  IMAD.X R19, R6, 0x1, R33, P1 ;  /* 0x0000000106137824 */ /* 0x000fe200008e0621 */
[----:B------:R-:W-:-:S02]  /*67b0*/  ISETP.GT.AND P1, PT, R8, 0x38, PT ;  /* 0x000000380800780c */ /* 0x000fc40003f24270 */
[----:B------:R-:W-:Y:S01]  /*67c0*/  ISETP.GT.AND P0, PT, R17, 0x8, P0 ;  /* 0x000000081100780c */ /* 0x000fe20000704270 */
[----:B------:R-:W-:Y:S01]  /*67d0*/  IMAD.X R21, R13, 0x1, R31, P5 ;  /* 0x000000010d157824 */ /* 0x000fe200028e061f */
[----:B------:R0:W-:Y:S01]  /*67e0*/  @P4 STG.E desc[UR16][R18.64], R25 ;  /* 0x0000001912004986 */ /* 0x0001e2000c101910 */
[----:B------:R-:W-:Y:S01]  /*67f0*/  IADD3 R22, P5, R7, R32, RZ ;  /* 0x0000002007167210 */ /* 0x000fe20007fbe0ff */
[-C--:B------:R-:W-:Y:S01]  /*6800*/  FMUL R31, R88, R15.reuse ;  /* 0x0000000f581f7220 */ /* 0x080fe20000400000 */
[----:B------:R-:W-:Y:S01]  /*6810*/  ISETP.GT.AND P4, PT, R17, RZ, P1 ;  /* 0x000000ff1100720c */ /* 0x000fe20000f84270 */
[----:B------:R3:W-:Y:S01]  /*6820*/  @P2 STG.E desc[UR16][R20.64], R39 ;  /* 0x0000002714002986 */ /* 0x0007e2000c101910 */
[----:B------:R-:W-:Y:S01]  /*6830*/  ISETP.GT.AND P2, PT, R8, 0x39, PT ;  /* 0x000000390800780c */ /* 0x000fe20003f44270 */
[----:B-1----:R-:W-:Y:S01]  /*6840*/  IMAD.X R23, R13, 0x1, R33, P5 ;  /* 0x000000010d177824 */ /* 0x002fe200028e0621 */
[----:B------:R-:W-:Y:S01]  /*6850*/  IADD3 R26, P6, R24, R34, RZ ;  /* 0x00000022181a7210 */ /* 0x000fe20007fde0ff */
[-C--:B------:R-:W-:Y:S01]  /*6860*/  FMUL R33, R90, R15.reuse ;  /* 0x0000000f5a217220 */ /* 0x080fe20000400000 */
[C---:B------:R-:W-:Y:S01]  /*6870*/  ISETP.GT.AND P5, PT, R17.reuse, RZ, P2 ;  /* 0x000000ff1100720c */ /* 0x040fe200017a4270 */
[-C--:B--2---:R-:W-:Y:S01]  /*6880*/  FMUL R37, R94, R15.reuse ;  /* 0x0000000f5e257220 */ /* 0x084fe20000400000 */
[----:B------:R1:W-:Y:S01]  /*6890*/  @P0 STG.E desc[UR16][R22.64], R31 ;  /* 0x0000001f16000986 */ /* 0x0003e2000c101910 */
[----:B------:R-:W-:Y:S01]  /*68a0*/  IMAD.X R27, R6, 0x1, R35, P6 ;  /* 0x00000001061b7824 */ /* 0x000fe200030e0623 */
[----:B------:R-:W-:Y:S01]  /*68b0*/  IADD3 R28, P0, R24, R18, RZ ;  /* 0x00000012181c7210 */ /* 0x000fe20007f1e0ff */
[-C--:B0-----:R-:W-:Y:S01]  /*68c0*/  FMUL R25, R92, R15.reuse ;  /* 0x0000000f5c197220 */ /* 0x081fe20000400000 */
[----:B------:R-:W-:Y:S01]  /*68d0*/  ISETP.GT.AND P1, PT, R17, 0x8, P1 ;  /* 0x000000081100780c */ /* 0x000fe20000f24270 */
[----:B---3--:R-:W-:Y:S01]  /*68e0*/  FMUL R39, R150, R15 ;  /* 0x0000000f96277220 */ /* 0x008fe20000400000 */
[----:B------:R0:W-:Y:S01]  /*68f0*/  @P4 STG.E desc[UR16][R26.64], R33 ;  /* 0x000000211a004986 */ /* 0x0001e2000c101910 */
[----:B------:R-:W-:Y:S01]  /*6900*/  IADD3 R20, P4, R7, R34, RZ ;  /* 0x0000002207147210 */ /* 0x000fe20007f9e0ff */
        /* <DEDUP_REMOVED lines=10> */
[----:B------:R-:W-:Y:S01]  /*69b0*/  IMAD.X R19, R13, 0x1, R19, P5 ;  /* 0x000000010d137824 */ /* 0x000fe200028e0613 */
[----:B-1----:R-:W-:Y:S01]  /*69c0*/  IADD3 R22, P6, R24, R26, RZ ;  /* 0x0000001a18167210 */ /* 0x002fe20007fde0ff */
[----:B0-----:R-:W-:Y:S01]  /*69d0*/  FMUL R33, R96, R15 ;  /* 0x0000000f60217220 */ /* 0x001fe20000400000 */
[----:B------:R-:W-:-:S02]  /*69e0*/  ISETP.GT.AND P5, PT, R17, RZ, P1 ;  /* 0x000000ff1100720c */ /* 0x000fc40000fa4270 */
[C---:B------:R-:W-:Y:S01]  /*69f0*/  ISETP.GT.AND P0, PT, R17.reuse, 0x8, P0 ;  /* 0x000000081100780c */ /* 0x040fe20000704270 */
[----:B------:R-:W-:Y:S01]  /*6a00*/  IMAD.X R23, R6, 0x1, R27, P6 ;  /* 0x0000000106177824 */ /* 0x000fe200030e061b */
[----:B------:R0:W-:Y:S01]  /*6a10*/  @P2 STG.E desc[UR16][R18.64], R33 ;  /* 0x0000002112002986 */ /* 0x0001e2000c101910 */
[----:B------:R-:W-:Y:S01]  /*6a20*/  IADD3 R30, P2, R24, R28, RZ ;  /* 0x0000001c181e7210 */ /* 0x000fe20007f5e0ff */
[-C--:B--2---:R-:W-:Y:S01]  /*6a30*/  FMUL R25, R100, R15.reuse ;  /* 0x0000000f64197220 */ /* 0x084fe20000400000 */
[----:B------:R-:W-:Y:S01]  /*6a40*/  ISETP.GT.AND P1, PT, R17, 0x8, P1 ;  /* 0x000000081100780c */ /* 0x000fe20000f24270 */
[----:B------:R1:W-:Y:S01]  /*6a50*/  @P4 STG.E desc[UR16][R22.64], R35 ;  /* 0x0000002316004986 */ /* 0x0003e2000c101910 */
[----:B---3--:R-:W-:Y:S01]  /*6a60*/  IADD3 R20, P4, R7, R26, RZ ;  /* 0x0000001a07147210 */ /* 0x008fe20007f9e0ff */
[----:B------:R-:W-:Y:S01]  /*6a70*/  IMAD.X R31, R6, 0x1, R29, P2 ;  /* 0x00000001061f7824 */ /* 0x000fe200010e061d */
[----:B------:R-:W-:Y:S01]  /*6a80*/  ISETP.GT.AND P2, PT, R8, 0x48, PT ;  /* 0x000000480800780c */ /* 0x000fe20003f44270 */
[-C--:B------:R-:W-:Y:S01]  /*6a90*/  FMUL R37, R102, R15.reuse ;  /* 0x0000000f66257220 */ /* 0x080fe20000400000 */
[----:B------:R-:W-:Y:S01]  /*6aa0*/  IADD3 R26, P6, R24, R22, RZ ;  /* 0x00000016181a7210 */ /* 0x000fe20007fde0ff */
[----:B------:R-:W-:Y:S01]  /*6ab0*/  IMAD.X R21, R13, 0x1, R27, P4 ;  /* 0x000000010d157824 */ /* 0x000fe200020e061b */
[----:B------:R2:W-:Y:S01]  /*6ac0*/  @P5 STG.E desc[UR16][R30.64], R25 ;  /* 0x000000191e005986 */ /* 0x0005e2000c101910 */
[----:B0-----:R-:W-:Y:S01]  /*6ad0*/  IADD3 R18, P5, R7, R28, RZ ;  /* 0x0000001c07127210 */ /* 0x001fe20007fbe0ff */
[----:B------:R-:W-:Y:S01]  /*6ae0*/  FMUL R33, R104, R15 ;  /* 0x0000000f68217220 */ /* 0x000fe20000400000 */
[----:B------:R-:W-:Y:S01]  /*6af0*/  ISETP.GT.AND P4, PT, R17, RZ, P2 ;  /* 0x000000ff1100720c */ /* 0x000fe20001784270 */
[----:B------:R0:W-:Y:S01]  /*6b00*/  @P0 STG.E desc[UR16][R20.64], R37 ;  /* 0x0000002514000986 */ /* 0x0001e2000c101910 */
[----:B------:R-:W-:Y:S01]  /*6b10*/  ISETP.GT.AND P0, PT, R8, 0x49, PT ;  /* 0x000000490800780c */ /* 0x000fe20003f04270 */
[----:B------:R-:W-:-:S02]  /*6b20*/  IMAD.X R19, R13, 0x1, R29, P5 ;  /* 0x000000010d137824 */ /* 0x000fc400028e061d */
[-C--:B-1----:R-:W-:Y:S01]  /*6b30*/  FMUL R35, R106, R15.reuse ;  /* 0x0000000f6a237220 */ /* 0x082fe20000400000 */
[----:B------:R-:W-:Y:S01]  /*6b40*/  IMAD.X R27, R6, 0x1, R23, P6 ;  /* 0x00000001061b7824 */ /* 0x000fe200030e0617 */
[C---:B------:R-:W-:Y:S01]  /*6b50*/  ISETP.GT.AND P5, PT, R17.reuse, RZ, P0 ;  /* 0x000000ff1100720c */ /* 0x040fe200007a4270 */
[----:B------:R1:W-:Y:S01]  /*6b60*/  @P1 STG.E desc[UR16][R18.64], R33 ;  /* 0x0000002112001986 */ /* 0x0003e2000c101910 */
[----:B------:R-:W-:Y:S01]  /*6b70*/  IADD3 R28, P1, R24, R30, RZ ;  /* 0x0000001e181c7210 */ /* 0x000fe20007f3e0ff */
[-C--:B--2---:R-:W-:Y:S01]  /*6b80*/  FMUL R25, R108, R15.reuse ;  /* 0x0000000f6c197220 */ /* 0x084fe20000400000 */
[----:B------:R-:W-:Y:S02]  /*6b90*/  ISETP.GT.AND P2, PT, R17, 0x8, P2 ;  /* 0x000000081100780c */ /* 0x000fe40001744270 */
[----:B------:R2:W-:Y:S01]  /*6ba0*/  @P4 STG.E desc[UR16][R26.64], R35 ;  /* 0x000000231a004986 */ /* 0x0005e2000c101910 */
[----:B0-----:R-:W-:Y:S01]  /*6bb0*/  IADD3 R20, P4, R7, R22, RZ ;  /* 0x0000001607147210 */ /* 0x001fe20007f9e0ff */
[----:B------:R-:W-:Y:S01]  /*6bc0*/  IMAD.X R29, R6, 0x1, R31, P1 ;  /* 0x00000001061d7824 */ /* 0x000fe200008e061f */
[----:B------:R-:W-:Y:S01]  /*6bd0*/  ISETP.GT.AND P1, PT, R8, 0x50, PT ;  /* 0x000000500800780c */ /* 0x000fe20003f24270 */
[-C--:B------:R-:W-:Y:S01]  /*6be0*/  FMUL R37, R110, R15.reuse ;  /* 0x0000000f6e257220 */ /* 0x080fe20000400000 */
[----:B------:R-:W-:Y:S01]  /*6bf0*/  ISETP.GT.AND P0, PT, R17, 0x8, P0 ;  /* 0x000000081100780c */ /* 0x000fe20000704270 */
        /* <DEDUP_REMOVED lines=9> */
[----:B--2---:R-:W-:Y:S01]  /*6c90*/  FMUL R35, R114, R15 ;  /* 0x0000000f72237220 */ /* 0x004fe20000400000 */
[----:B------:R-:W-:-:S02]  /*6ca0*/  ISETP.GT.AND P5, PT, R17, RZ, P2 ;  /* 0x000000ff1100720c */ /* 0x000fc400017a4270 */
[----:B------:R2:W-:Y:S01]  /*6cb0*/  @P0 STG.E desc[UR16][R18.64], R33 ;  /* 0x0000002112000986 */ /* 0x0005e2000c101910 */
[----:B------:R-:W-:Y:S01]  /*6cc0*/  IMAD.X R23, R6, 0x1, R27, P6 ;  /* 0x0000000106177824 */ /* 0x000fe200030e061b */
[----:B------:R-:W-:Y:S01]  /*6cd0*/  IADD3 R30, P0, R24, R28, RZ ;  /* 0x0000001c181e7210 */ /* 0x000fe20007f1e0ff */
[-C--:B0-----:R-:W-:Y:S01]  /*6ce0*/  FMUL R25, R116, R15.reuse ;  /* 0x0000000f74197220 */ /* 0x081fe20000400000 */
[----:B------:R-:W-:Y:S01]  /*6cf0*/  ISETP.GT.AND P1, PT, R17, 0x8, P1 ;  /* 0x000000081100780c */ /* 0x000fe20000f24270 */
[-C--:B-1----:R-:W-:Y:S01]  /*6d00*/  FMUL R37, R118, R15.reuse ;  /* 0x0000000f76257220 */ /* 0x082fe20000400000 */
[----:B------:R0:W-:Y:S01]  /*6d10*/  @P4 STG.E desc[UR16][R22.64], R35 ;  /* 0x0000002316004986 */ /* 0x0001e2000c101910 */
[----:B------:R-:W-:Y:S01]  /*6d20*/  IADD3 R20, P4, R7, R26, RZ ;  /* 0x0000001a07147210 */ /* 0x000fe20007f9e0ff */
[----:B------:R-:W-:Y:S01]  /*6d30*/  IMAD.X R31, R6, 0x1, R29, P0 ;  /* 0x00000001061f7824 */ /* 0x000fe200000e061d */
[----:B------:R-:W-:Y:S02]  /*6d40*/  ISETP.GT.AND P0, PT, R8, 0x58, PT ;  /* 0x000000580800780c */ /* 0x000fe40003f04270 */
[----:B------:R-:W-:Y:S01]  /*6d50*/  ISETP.GT.AND P2, PT, R17, 0x8, P2 ;  /* 0x000000081100780c */ /* 0x000fe20001744270 */
[----:B------:R-:W-:Y:S01]  /*6d60*/  IMAD.X R21, R13, 0x1, R27, P4 ;  /* 0x000000010d157824 */ /* 0x000fe200020e061b */
[----:B------:R1:W-:Y:S01]  /*6d70*/  @P5 STG.E desc[UR16][R30.64], R25 ;  /* 0x000000191e005986 */ /* 0x0003e2000c101910 */
[----:B--2---:R-:W-:Y:S01]  /*6d80*/  IADD3 R18, P5, R7, R28, RZ ;  /* 0x0000001c07127210 */ /* 0x004fe20007fbe0ff */
        /* <DEDUP_REMOVED lines=10> */
[----:B------:R-:W-:Y:S01]  /*6e30*/  IADD3 R28, P2, R24, R30, RZ ;  /* 0x0000001e181c7210 */ /* 0x000fe20007f5e0ff */
[-C--:B-1----:R-:W-:Y:S01]  /*6e40*/  FMUL R25, R124, R15.reuse ;  /* 0x0000000f7c197220 */ /* 0x082fe20000400000 */
[----:B------:R-:W-:Y:S01]  /*6e50*/  ISETP.GT.AND P0, PT, R17, 0x8, P0 ;  /* 0x000000081100780c */ /* 0x000fe20000704270 */
[-C--:B--2---:R-:W-:Y:S01]  /*6e60*/  FMUL R37, R126, R15.reuse ;  /* 0x0000000f7e257220 */ /* 0x084fe20000400000 */
[----:B------:R1:W-:Y:S01]  /*6e70*/  @P4 STG.E desc[UR16][R26.64], R35 ;  /* 0x000000231a004986 */ /* 0x0003e2000c101910 */
[----:B------:R-:W-:Y:S01]  /*6e80*/  IADD3 R20, P4, R7, R22, RZ ;  /* 0x0000001607147210 */ /* 0x000fe20007f9e0ff */
[----:B------:R-:W-:Y:S01]  /*6e90*/  IMAD.X R29, R6, 0x1, R31, P2 ;  /* 0x00000001061d7824 */ /* 0x000fe200010e061f */
[----:B------:R-:W-:Y:S02]  /*6ea0*/  ISETP.GT.AND P2, PT, R8, 0x60, PT ;  /* 0x000000600800780c */ /* 0x000fe40003f44270 */
[----:B------:R-:W-:Y:S01]  /*6eb0*/  ISETP.GT.AND P1, PT, R17, 0x8, P1 ;  /* 0x000000081100780c */ /* 0x000fe20000f24270 */
        /* <DEDUP_REMOVED lines=13> */
[----:B------:R-:W-:Y:S01]  /*6f90*/  IADD3 R30, P1, R24, R28, RZ ;  /* 0x0000001c181e7210 */ /* 0x000fe20007f3e0ff */
[-C--:B--2---:R-:W-:Y:S01]  /*6fa0*/  FMUL R25, R132, R15.reuse ;  /* 0x0000000f84197220 */ /* 0x084fe20000400000 */
[----:B------:R-:W-:Y:S01]  /*6fb0*/  ISETP.GT.AND P2, PT, R17, 0x8, P2 ;  /* 0x000000081100780c */ /* 0x000fe20001744270 */
[-C--:B0-----:R-:W-:Y:S01]  /*6fc0*/  FMUL R37, R134, R15.reuse ;  /* 0x0000000f86257220 */ /* 0x081fe20000400000 */
[----:B------:R0:W-:Y:S01]  /*6fd0*/  @P4 STG.E desc[UR16][R22.64], R35 ;  /* 0x0000002316004986 */ /* 0x0001e2000c101910 */
[----:B------:R-:W-:Y:S01]  /*6fe0*/  IADD3 R20, P4, R7, R26, RZ ;  /* 0x0000001a07147210 */ /* 0x000fe20007f9e0ff */
[----:B------:R-:W-:Y:S01]  /*6ff0*/  IMAD.X R31, R6, 0x1, R29, P1 ;  /* 0x00000001061f7824 */ /* 0x000fe200008e061d */
[----:B------:R-:W-:Y:S02]  /*7000*/  ISETP.GT.AND P1, PT, R8, 0x68, PT ;  /* 0x000000680800780c */ /* 0x000fe40003f24270 */
[----:B------:R-:W-:Y:S01]  /*7010*/  ISETP.GT.AND P0, PT, R17, 0x8, P0 ;  /* 0x000000081100780c */ /* 0x000fe20000704270 */
[----:B------:R-:W-:Y:S01]  /*7020*/  IMAD.X R21, R13, 0x1, R27, P4 ;  /* 0x000000010d157824 */ /* 0x000fe200020e061b */
[----:B------:R2:W-:Y:S01]  /*7030*/  @P5 STG.E desc[UR16][R30.64], R25 ;  /* 0x000000191e005986 */ /* 0x0005e2000c101910 */
[----:B------:R-:W-:Y:S01]  /*7040*/  ISETP.GT.AND P4, PT, R17, RZ, P1 ;  /* 0x000000ff1100720c */ /* 0x000fe20000f84270 */
[-C--:B-1----:R-:W-:Y:S01]  /*7050*/  FMUL R33, R136, R15.reuse ;  /* 0x0000000f88217220 */ /* 0x082fe20000400000 */
[----:B------:R-:W-:Y:S01]  /*7060*/  IADD3 R18, P5, R7, R28, RZ ;  /* 0x0000001c07127210 */ /* 0x000fe20007fbe0ff */
[----:B------:R1:W-:Y:S01]  /*7070*/  @P2 STG.E desc[UR16][R20.64], R37 ;  /* 0x0000002514002986 */ /* 0x0003e2000c101910 */
[----:B------:R-:W-:Y:S01]  /*7080*/  IADD3 R26, P6, R24, R22, RZ ;  /* 0x00000016181a7210 */ /* 0x000fe20007fde0ff */
[-C--:B0-----:R-:W-:Y:S01]  /*7090*/  FMUL R35, R138, R15.reuse ;  /* 0x0000000f8a237220 */ /* 0x081fe20000400000 */
[----:B------:R-:W-:Y:S01]  /*70a0*/  ISETP.GT.AND P2, PT, R8, 0x69, PT ;  /* 0x000000690800780c */ /* 0x000fe20003f44270 */
[----:B------:R-:W-:Y:S01]  /*70b0*/  IMAD.X R19, R13, 0x1, R29, P5 ;  /* 0x000000010d137824 */ /* 0x000fe200028e061d */
[C---:B------:R-:W-:Y:S01]  /*70c0*/  ISETP.GT.AND P1, PT, R17.reuse, 0x8, P1 ;  /* 0x000000081100780c */ /* 0x040fe20000f24270 */
[----:B------:R-:W-:Y:S01]  /*70d0*/  IMAD.X R27, R6, 0x1, R23, P6 ;  /* 0x00000001061b7824 */ /* 0x000fe200030e0617 */
[----:B------:R-:W-:Y:S01]  /*70e0*/  ISETP.GT.AND P5, PT, R17, RZ, P2 ;  /* 0x000000ff1100720c */ /* 0x000fe200017a4270 */
[-C--:B--2---:R-:W-:Y:S01]  /*70f0*/  FMUL R25, R140, R15.reuse ;  /* 0x0000000f8c197220 */ /* 0x084fe20000400000 */
[----:B------:R0:W-:Y:S01]  /*7100*/  @P0 STG.E desc[UR16][R18.64], R33 ;  /* 0x0000002112000986 */ /* 0x0001e2000c101910 */
[----:B------:R-:W-:Y:S01]  /*7110*/  IADD3 R28, P0, R24, R30, RZ ;  /* 0x0000001e181c7210 */ /* 0x000fe20007f1e0ff */
[----:B-1----:R-:W-:-:S02]  /*7120*/  FMUL R37, R142, R15 ;  /* 0x0000000f8e257220 */ /* 0x002fc40000400000 */
[----:B------:R1:W-:Y:S01]  /*7130*/  @P4 STG.E desc[UR16][R26.64], R35 ;  /* 0x000000231a004986 */ /* 0x0003e2000c101910 */
[----:B------:R-:W-:Y:S01]  /*7140*/  IADD3 R20, P4, R7, R22, RZ ;  /* 0x0000001607147210 */ /* 0x000fe20007f9e0ff */
[----:B------:R-:W-:Y:S01]  /*7150*/  IMAD.X R29, R6, 0x1, R31, P0 ;  /* 0x00000001061d7824 */ /* 0x000fe200000e061f */
[----:B------:R-:W-:Y:S02]  /*7160*/  ISETP.GT.AND P2, PT, R17, 0x8, P2 ;  /* 0x000000081100780c */ /* 0x000fe40001744270 */
[----:B------:R-:W-:Y:S01]  /*7170*/  ISETP.GT.AND P0, PT, R8, 0x70, PT ;  /* 0x000000700800780c */ /* 0x000fe20003f04270 */
[----:B------:R-:W-:Y:S01]  /*7180*/  IMAD.X R21, R13, 0x1, R23, P4 ;  /* 0x000000010d157824 */ /* 0x000fe200020e0617 */
[----:B------:R-:W-:Y:S01]  /*7190*/  @P5 STG.E desc[UR16][R28.64], R25 ;  /* 0x000000191c005986 */ /* 0x000fe2000c101910 */
[----:B0-----:R-:W-:Y:S01]  /*71a0*/  IADD3 R18, P5, R7, R30, RZ ;  /* 0x0000001e07127210 */ /* 0x001fe20007fbe0ff */
[-C--:B------:R-:W-:Y:S01]  /*71b0*/  FMUL R33, R144, R15.reuse ;  /* 0x0000000f90217220 */ /* 0x080fe20000400000 */
[----:B------:R-:W-:Y:S01]  /*71c0*/  IADD3 R22, P6, R24, R26, RZ ;  /* 0x0000001a18167210 */ /* 0x000fe20007fde0ff */
[----:B------:R0:W-:Y:S01]  /*71d0*/  @P1 STG.E desc[UR16][R20.64], R37 ;  /* 0x0000002514001986 */ /* 0x0001e2000c101910 */
[----:B------:R-:W-:Y:S01]  /*71e0*/  ISETP.GT.AND P4, PT, R17, RZ, P0 ;  /* 0x000000ff1100720c */ /* 0x000fe20000784270 */
[----:B------:R-:W-:Y:S01]  /*71f0*/  IMAD.X R19, R13, 0x1, R31, P5 ;  /* 0x000000010d137824 */ /* 0x000fe200028e061f */
[----:B------:R-:W-:Y:S01]  /*7200*/  ISETP.GT.AND P1, PT, R8, 0x71, PT ;  /* 0x000000710800780c */ /* 0x000fe20003f24270 */
[----:B------:R-:W-:Y:S01]  /*7210*/  IMAD.X R23, R6, 0x1, R27, P6 ;  /* 0x0000000106177824 */ /* 0x000fe200030e061b */
[C---:B------:R-:W-:Y:S01]  /*7220*/  ISETP.GT.AND P6, PT, R17.reuse, 0x8, P0 ;  /* 0x000000081100780c */ /* 0x040fe200007c4270 */
[----:B-1----:R-:W-:Y:S01]  /*7230*/  FMUL R35, R146, R15 ;  /* 0x0000000f92237220 */ /* 0x002fe20000400000 */
[----:B------:R-:W-:Y:S01]  /*7240*/  ISETP.GT.AND P5, PT, R17, RZ, P1 ;  /* 0x000000ff1100720c */ /* 0x000fe20000fa4270 */
[----:B------:R1:W-:Y:S01]  /*7250*/  @P2 STG.E desc[UR16][R18.64], R33 ;  /* 0x0000002112002986 */ /* 0x0003e2000c101910 */
[----:B------:R-:W-:-:S02]  /*7260*/  IADD3 R30, P0, R24, R28, RZ ;  /* 0x0000001c181e7210 */ /* 0x000fc40007f1e0ff */
[----:B------:R-:W-:Y:S01]  /*7270*/  ISETP.GT.AND P1, PT, R17, 0x8, P1 ;  /* 0x000000081100780c */ /* 0x000fe20000f24270 */
[----:B0-----:R-:W-:Y:S01]  /*7280*/  FMUL R37, R148, R15 ;  /* 0x0000000f94257220 */ /* 0x001fe20000400000 */
[----:B------:R-:W-:Y:S01]  /*7290*/  IADD3 R20, P2, R7, R26, RZ ;  /* 0x0000001a07147210 */ /* 0x000fe20007f5e0ff */
[----:B------:R-:W-:Y:S01]  /*72a0*/  IMAD.X R31, R6, 0x1, R29, P0 ;  /* 0x00000001061f7824 */ /* 0x000fe200000e061d */
[----:B------:R0:W-:Y:S01]  /*72b0*/  @P4 STG.E desc[UR16][R22.64], R35 ;  /* 0x0000002316004986 */ /* 0x0001e2000c101910 */
[C---:B------:R-:W-:Y:S02]  /*72c0*/  ISETP.GT.AND P0, PT, R8.reuse, 0x79, PT ;  /* 0x000000790800780c */ /* 0x040fe40003f04270 */
[----:B------:R-:W-:Y:S01]  /*72d0*/  IMAD.X R21, R13, 0x1, R27, P2 ;  /* 0x000000010d157824 */ /* 0x000fe200010e061b */
[----:B------:R-:W-:Y:S01]  /*72e0*/  ISETP.GT.AND P2, PT, R8, 0x78, PT ;  /* 0x000000780800780c */ /* 0x000fe20003f44270 */
[----:B------:R-:W-:Y:S01]  /*72f0*/  @P5 STG.E desc[UR16][R30.64], R37 ;  /* 0x000000251e005986 */ /* 0x000fe2000c101910 */
[----:B-1----:R-:W-:-:S03]  /*7300*/  IADD3 R18, P4, R7, R28, RZ ;  /* 0x0000001c07127210 */ /* 0x002fc60007f9e0ff */
[----:B------:R1:W-:Y:S01]  /*7310*/  @P6 STG.E desc[UR16][R20.64], R39 ;  /* 0x0000002714006986 */ /* 0x0003e2000c101910 */
[C---:B------:R-:W-:Y:S01]  /*7320*/  IADD3 R26, P6, R24.reuse, R22, RZ ;  /* 0x00000016181a7210 */ /* 0x040fe20007fde0ff */
[----:B------:R-:W-:Y:S01]  /*7330*/  IMAD.X R19, R13, 0x1, R29, P4 ;  /* 0x000000010d137824 */ /* 0x000fe200020e061d */
[----:B------:R-:W-:Y:S02]  /*7340*/  IADD3 R24, P4, R24, R30, RZ ;  /* 0x0000001e18187210 */ /* 0x000fe40007f9e0ff */
[----:B0-----:R-:W-:Y:S01]  /*7350*/  IADD3 R22, P5, R7, R22, RZ ;  /* 0x0000001607167210 */ /* 0x001fe20007fbe0ff */
[C---:B------:R-:W-:Y:S01]  /*7360*/  IMAD.X R27, R6.reuse, 0x1, R23, P6 ;  /* 0x00000001061b7824 */ /* 0x040fe200030e0617 */
[C---:B------:R-:W-:Y:S01]  /*7370*/  ISETP.GT.AND P6, PT, R17.reuse, RZ, P2 ;  /* 0x000000ff1100720c */ /* 0x040fe200017c4270 */
[----:B------:R-:W-:Y:S01]  /*7380*/  IMAD.X R25, R6, 0x1, R31, P4 ;  /* 0x0000000106197824 */ /* 0x000fe200020e061f */
[----:B------:R-:W-:Y:S01]  /*7390*/  ISETP.GT.AND P4, PT, R17, RZ, P0 ;  /* 0x000000ff1100720c */ /* 0x000fe20000784270 */
[----:B------:R-:W-:Y:S01]  /*73a0*/  IMAD.X R23, R13, 0x1, R23, P5 ;  /* 0x000000010d177824 */ /* 0x000fe200028e0617 */
[----:B------:R-:W-:Y:S01]  /*73b0*/  IADD3 R28, P5, R7, R30, RZ ;  /* 0x0000001e071c7210 */ /* 0x000fe20007fbe0ff */
[-C--:B------:R-:W-:Y:S01]  /*73c0*/  FMUL R7, R152, R15.reuse ;  /* 0x0000000f98077220 */ /* 0x080fe20000400000 */
[C---:B------:R-:W-:Y:S01]  /*73d0*/  ISETP.GT.AND P2, PT, R17.reuse, 0x8, P2 ;  /* 0x000000081100780c */ /* 0x040fe20001744270 */
[----:B-1----:R-:W-:Y:S01]  /*73e0*/  FMUL R21, R158, R15 ;  /* 0x0000000f9e157220 */ /* 0x002fe20000400000 */
[----:B------:R-:W-:Y:S01]  /*73f0*/  ISETP.GT.AND P0, PT, R17, 0x8, P0 ;  /* 0x000000081100780c */ /* 0x000fe20000704270 */
[----:B------:R-:W-:-:S02]  /*7400*/  IMAD.X R29, R13, 0x1, R31, P5 ;  /* 0x000000010d1d7824 */ /* 0x000fc400028e061f */
[-C--:B------:R-:W-:Y:S01]  /*7410*/  FMUL R13, R154, R15.reuse ;  /* 0x0000000f9a0d7220 */ /* 0x080fe20000400000 */
[-C--:B------:R-:W-:Y:S01]  /*7420*/  FMUL R17, R156, R15.reuse ;  /* 0x0000000f9c117220 */ /* 0x080fe20000400000 */
[----:B------:R-:W-:Y:S01]  /*7430*/  FMUL R31, R160, R15 ;  /* 0x0000000fa01f7220 */ /* 0x000fe20000400000 */
[----:B------:R0:W-:Y:S04]  /*7440*/  @P1 STG.E desc[UR16][R18.64], R7 ;  /* 0x0000000712001986 */ /* 0x0001e8000c101910 */
[----:B------:R0:W-:Y:S04]  /*7450*/  @P6 STG.E desc[UR16][R26.64], R13 ;  /* 0x0000000d1a006986 */ /* 0x0001e8000c101910 */
[----:B------:R0:W-:Y:S04]  /*7460*/  @P4 STG.E desc[UR16][R24.64], R17 ;  /* 0x0000001118004986 */ /* 0x0001e8000c101910 */
[----:B------:R0:W-:Y:S04]  /*7470*/  @P2 STG.E desc[UR16][R22.64], R21 ;  /* 0x0000001516002986 */ /* 0x0001e8000c101910 */
[----:B------:R0:W-:Y:S02]  /*7480*/  @P0 STG.E desc[UR16][R28.64], R31 ;  /* 0x0000001f1c000986 */ /* 0x0001e4000c101910 */
.L_x_152:
[----:B------:R-:W-:Y:S05]  /*7490*/  BSYNC B0 ;  /* 0x0000000000007941 */ /* 0x000fea0003800000 */
.L_x_28:
[----:B------:R-:W-:Y:S01]  /*74a0*/  ULDC UR6, c[0x0][0xc] ;  /* 0x0000030000067ab9 */ /* 0x000fe20000000800 */
[----:B------:R-:W-:Y:S01]  /*74b0*/  ULDC UR7, c[0x0][0x10] ;  /* 0x0000040000077ab9 */ /* 0x000fe20000000800 */
[----:B0-23--:R-:W0:Y:S01]  /*74c0*/  LDC R7, c[0x0][0x14] ;  /* 0x00000500ff077b82 */ /* 0x00de220000000800 */
[----:B------:R-:W-:Y:S01]  /*74d0*/  UIMAD.WIDE.U32 UR6, UR6, UR7, URZ ;  /* 0x00000007060672a5 */ /* 0x000fe2000f8e003f */
[----:B------:R-:W-:Y:S01]  /*74e0*/  PRMT R6, RZ, 0x7610, R6 ;  /* 0x00007610ff067816 */ /* 0x000fe20000000006 */
[----:B------:R-:W-:Y:S02]  /*74f0*/  IMAD.MOV.U32 R14, RZ, RZ, -0x1 ;  /* 0xffffffffff0e7424 */ /* 0x000fe400078e00ff */
[----:B------:R-:W-:Y:S02]  /*7500*/  IMAD.MOV.U32 R13, RZ, RZ, -0x1 ;  /* 0xffffffffff0d7424 */ /* 0x000fe400078e00ff */
[----:B0-----:R-:W-:-:S04]  /*7510*/  IMAD.WIDE.U32 R2, R7, UR6, R2 ;  /* 0x0000000607027c25 */ /* 0x001fc8000f8e0002 */
[----:B------:R-:W-:Y:S01]  /*7520*/  IMAD R7, R7, UR7, RZ ;  /* 0x0000000707077c24 */ /* 0x000fe2000f8e02ff */
[----:B------:R-:W-:Y:S02]  /*7530*/  ULDC.64 UR6, c[0x0][0x750] ;  /* 0x0001d40000067ab9 */ /* 0x000fe40000000a00 */
[----:B------:R-:W-:Y:S01]  /*7540*/  ISETP.GE.U32.AND P0, PT, R2, UR6, PT ;  /* 0x0000000602007c0c */ /* 0x000fe2000bf06070 */
[----:B------:R-:W-:-:S05]  /*7550*/  IMAD.IADD R3, R3, 0x1, R7 ;  /* 0x0000000103037824 */ /* 0x000fca00078e0207 */
[----:B------:R-:W-:-:S13]  /*7560*/  ISETP.GE.U32.AND.EX P0, PT, R3, UR7, PT, P0 ;  /* 0x0000000703007c0c */ /* 0x000fda000bf06100 */
[----:B------:R-:W-:Y:S05]  /*7570*/  @P0 BRA `(.L_x_153) ;  /* 0x0000000400640947 */ /* 0x000fea0003800000 */
[----:B------:R-:W0:Y:S01]  /*7580*/  S2R R24, SR_CTAID.X ;  /* 0x0000000000187919 */ /* 0x000e220000002500 */
[----:B-1----:R-:W1:Y:S01]  /*7590*/  LDC.64 R20, c[0x0][0x728] ;  /* 0x0001ca00ff147b82 */ /* 0x002e620000000a00 */
[----:B------:R-:W-:Y:S01]  /*75a0*/  ULDC UR6, c[0x0][0x150] ;  /* 0x0000540000067ab9 */ /* 0x000fe20000000800 */
[----:B------:R-:W-:Y:S01]  /*75b0*/  IMAD.MOV.U32 R18, RZ, RZ, R2 ;  /* 0x000000ffff127224 */ /* 0x000fe200078e0002 */
[----:B------:R-:W2:Y:S01]  /*75c0*/  S2R R26, SR_CTAID.Y ;  /* 0x00000000001a7919 */ /* 0x000ea20000002600 */
[----:B------:R-:W-:-:S04]  /*75d0*/  IMAD.MOV.U32 R19, RZ, RZ, R3 ;  /* 0x000000ffff137224 */ /* 0x000fc800078e0003 */
[----:B------:R-:W3:Y:S08]  /*75e0*/  LDC R27, c[0x0][0x144] ;  /* 0x00005100ff1b7b82 */ /* 0x000ef00000000800 */
[----:B------:R-:W2:Y:S08]  /*75f0*/  LDC R14, c[0x0][0x730] ;  /* 0x0001cc00ff0e7b82 */ /* 0x000eb00000000800 */
[----:B------:R-:W2:Y:S01]  /*7600*/  LDC.64 R22, c[0x0][0x720] ;  /* 0x0001c800ff167b82 */ /* 0x000ea20000000a00 */
[----:B-1----:R-:W-:-:S04]  /*7610*/  ISETP.NE.U32.AND P0, PT, R20, RZ, PT ;  /* 0x000000ff1400720c */ /* 0x002fc80003f05070 */
[----:B------:R-:W-:Y:S02]  /*7620*/  ISETP.NE.AND.EX P0, PT, R21, RZ, PT, P0 ;  /* 0x000000ff1500720c */ /* 0x000fe40003f05300 */
[----:B0-----:R-:W-:-:S05]  /*7630*/  I2FP.F32.U32 R6, R24 ;  /* 0x0000001800067245 */ /* 0x001fca0000201000 */
[----:B------:R-:W-:-:S04]  /*7640*/  FMUL R6, R6, UR6 ;  /* 0x0000000606067c20 */ /* 0x000fc80008400000 */
[----:B------:R0:W1:Y:S02]  /*7650*/  F2I.U32.TRUNC.NTZ R25, R6 ;  /* 0x0000000600197305 */ /* 0x000064000020f000 */
[----:B---3--:R-:W-:Y:S05]  /*7660*/  @!P0 BRA `(.L_x_154) ;  /* 0x0000000000288947 */ /* 0x008fea0003800000 */
[----:B------:R-:W3:Y:S02]  /*7670*/  LDC R7, c[0x0][0x734] ;  /* 0x0001cd00ff077b82 */ /* 0x000ee40000000800 */
[----:B---3--:R-:W-:-:S05]  /*7680*/  IADD3 R13, P0, R2, R7, RZ ;  /* 0x00000007020d7210 */ /* 0x008fca0007f1e0ff */
[----:B------:R-:W-:-:S04]  /*7690*/  IMAD.X R17, RZ, RZ, R3, P0 ;  /* 0x000000ffff117224 */ /* 0x000fc800000e0603 */
[----:B0-----:R-:W-:-:S04]  /*76a0*/  IMAD.WIDE.U32 R6, R17, R20, RZ ;  /* 0x0000001411067225 */ /* 0x001fc800078e00ff */
[----:B------:R-:W-:-:S04]  /*76b0*/  IMAD.WIDE.U32 R8, P0, R13, R21, R6 ;  /* 0x000000150d087225 */ /* 0x000fc80007800006 */
[----:B------:R-:W-:-:S04]  /*76c0*/  IMAD.WIDE.U32 R6, R13, R20, RZ ;  /* 0x000000140d067225 */ /* 0x000fc800078e00ff */
[----:B------:R-:W-:Y:S01]  /*76d0*/  IMAD.X R19, RZ, RZ, RZ, P0 ;  /* 0x000000ffff137224 */ /* 0x000fe200000e06ff */
[----:B------:R-:W-:Y:S01]  /*76e0*/  IADD3 RZ, P0, R7, R8, RZ ;  /* 0x0000000807ff7210 */ /* 0x000fe20007f1e0ff */
[----:B------:R-:W-:-:S04]  /*76f0*/  IMAD.MOV.U32 R18, RZ, RZ, R9 ;  /* 0x000000ffff127224 */ /* 0x000fc800078e0009 */
[----:B------:R-:W-:-:S08]  /*7700*/  IMAD.WIDE.U32.X R18, R17, R21, R18, P0 ;  /* 0x0000001511127225 */ /* 0x000fd000000e0412 */
.L_x_154:
[----:B----4-:R-:W3:Y:S01]  /*7710*/  LDC.64 R34, c[0x0][0x740] ;  /* 0x0001d000ff227b82 */ /* 0x010ee20000000a00 */
[-C--:B--2---:R-:W-:Y:S01]  /*7720*/  SHF.R.U64 R21, R18, R14.reuse, R19 ;  /* 0x0000000e12157219 */ /* 0x084fe20000001213 */
[----:B-1----:R-:W-:Y:S01]  /*7730*/  IMAD.MOV R25, RZ, RZ, -R25 ;  /* 0x000000ffff197224 */ /* 0x002fe200078e0a19 */
[----:B0-----:R-:W-:Y:S01]  /*7740*/  SHF.R.U32.HI R6, RZ, R14, R19 ;  /* 0x0000000eff067219 */ /* 0x001fe20000011613 */
[----:B------:R-:W-:Y:S01]  /*7750*/  ULDC UR6, c[0x0][0x154] ;  /* 0x0000550000067ab9 */ /* 0x000fe20000000800 */
[----:B------:R-:W-:Y:S01]  /*7760*/  IADD3 R9, P0, RZ, -R21, RZ ;  /* 0x80000015ff097210 */ /* 0x000fe20007f1e0ff */
[----:B------:R-:W-:Y:S02]  /*7770*/  IMAD R30, R27, R25, R24 ;  /* 0x000000191b1e7224 */ /* 0x000fe400078e0218 */
[----:B------:R-:W0:Y:S01]  /*7780*/  LDC R18, c[0x0][0x718] ;  /* 0x0001c600ff127b82 */ /* 0x000e220000000800 */
[----:B------:R-:W-:Y:S02]  /*7790*/  IMAD.MOV.U32 R13, RZ, RZ, 0x1 ;  /* 0x00000001ff0d7424 */ /* 0x000fe400078e00ff */
[----:B------:R-:W-:-:S04]  /*77a0*/  IMAD.X R7, RZ, RZ, ~R6, P0 ;  /* 0x000000ffff077224 */ /* 0x000fc800000e0e06 */
[-C--:B------:R-:W-:Y:S01]  /*77b0*/  IMAD R8, R7, R22.reuse, RZ ;  /* 0x0000001607087224 */ /* 0x080fe200078e02ff */
[----:B------:R-:W1:Y:S01]  /*77c0*/  LDC R28, c[0x0][0x708] ;  /* 0x0001c200ff1c7b82 */ /* 0x000e620000000800 */
[----:B------:R-:W-:-:S04]  /*77d0*/  IMAD.WIDE.U32 R6, R9, R22, R2 ;  /* 0x0000001609067225 */ /* 0x000fc800078e0002 */
[----:B------:R-:W-:Y:S01]  /*77e0*/  IMAD R9, R9, R23, R8 ;  /* 0x0000001709097224 */ /* 0x000fe200078e0208 */
[----:B------:R-:W-:Y:S02]  /*77f0*/  I2FP.F32.U32 R8, R26 ;  /* 0x0000001a00087245 */ /* 0x000fe40000201000 */
[----:B------:R-:W2:Y:S01]  /*7800*/  LDC R32, c[0x0][0x758] ;  /* 0x0001d600ff207b82 */ /* 0x000ea20000000800 */
[----:B------:R-:W-:Y:S01]  /*7810*/  IMAD.IADD R7, R7, 0x1, R9 ;  /* 0x0000000107077824 */ /* 0x000fe200078e0209 */
[----:B---3--:R-:W-:Y:S01]  /*7820*/  ISETP.NE.U32.AND P0, PT, R34, RZ, PT ;  /* 0x000000ff2200720c */ /* 0x008fe20003f05070 */
[----:B------:R-:W-:Y:S01]  /*7830*/  FMUL R8, R8, UR6 ;  /* 0x0000000608087c20 */ /* 0x000fe20008400000 */
[----:B------:R-:W-:Y:S02]  /*7840*/  IMAD.MOV.U32 R9, RZ, RZ, -0x1 ;  /* 0xffffffffff097424 */ /* 0x000fe400078e00ff */
[----:B------:R-:W-:Y:S01]  /*7850*/  ISETP.NE.AND.EX P0, PT, R35, RZ, PT, P0 ;  /* 0x000000ff2300720c */ /* 0x000fe20003f05300 */
[----:B------:R3:W4:Y:S01]  /*7860*/  F2I.U32.TRUNC.NTZ R23, R8 ;  /* 0x0000000800177305 */ /* 0x000722000020f000 */
[----:B------:R-:W3:Y:S01]  /*7870*/  LDC R25, c[0x0][0x148] ;  /* 0x00005200ff197b82 */ /* 0x000ee20000000800 */
[----:B0-----:R-:W-:-:S02]  /*7880*/  SHF.R.U64 R20, R6, R18, R7 ;  /* 0x0000001206147219 */ /* 0x001fc40000001207 */
[----:B------:R-:W-:-:S05]  /*7890*/  SHF.R.U32.HI R7, RZ, R18, R7 ;  /* 0x00000012ff077219 */ /* 0x000fca0000011607 */
[----:B------:R-:W0:Y:S01]  /*78a0*/  LDC R24, c[0x0][0x700] ;  /* 0x0001c000ff187b82 */ /* 0x000e220000000800 */
[-CC-:B-1----:R-:W-:Y:S02]  /*78b0*/  SHF.R.U64 R14, R20, R28.reuse, R7.reuse ;  /* 0x0000001c140e7219 */ /* 0x182fe40000001207 */
[----:B------:R-:W-:-:S05]  /*78c0*/  SHF.R.U32.HI R7, RZ, R28, R7 ;  /* 0x0000001cff077219 */ /* 0x000fca0000011607 */
[----:B------:R-:W1:Y:S01]  /*78d0*/  LDC R29, c[0x0][0x748] ;  /* 0x0001d200ff1d7b82 */ /* 0x000e620000000800 */
[-CC-:B--2---:R-:W-:Y:S02]  /*78e0*/  SHF.R.U64 R22, R14, R32.reuse, R7.reuse ;  /* 0x000000200e167219 */ /* 0x184fe40000001207 */
[-C--:B------:R-:W-:Y:S02]  /*78f0*/  SHF.L.U32 R9, R9, R32.reuse, RZ ;  /* 0x0000002009097219 */ /* 0x080fe400000006ff */
[-C--:B------:R-:W-:Y:S01]  /*7900*/  SHF.R.U32.HI R7, RZ, R32.reuse, R7 ;  /* 0x00000020ff077219 */ /* 0x080fe20000011607 */
[----:B------:R-:W-:Y:S01]  /*7910*/  IMAD.MOV.U32 R6, RZ, RZ, R22 ;  /* 0x000000ffff067224 */ /* 0x000fe200078e0016 */
[----:B------:R-:W-:Y:S01]  /*7920*/  SHF.L.U32 R32, R13, R32, RZ ;  /* 0x000000200d207219 */ /* 0x000fe200000006ff */
[----:B------:R-:W2:Y:S01]  /*7930*/  LDC R31, c[0x0][0x738] ;  /* 0x0001ce00ff1f7b82 */ /* 0x000ea20000000800 */
[----:B------:R-:W-:-:S07]  /*7940*/  LOP3.LUT R27, RZ, R9, RZ, 0x33, !PT ;  /* 0x00000009ff1b7212 */ /* 0x000fce00078e33ff */
[----:B------:R-:W0:Y:S01]  /*7950*/  LDC R33, c[0x0][0x710] ;  /* 0x0001c400ff217b82 */ /* 0x000e220000000800 */
[----:B----4-:R-:W-:Y:S05]  /*7960*/  @!P0 BRA `(.L_x_155) ;  /* 0x0000000000288947 */ /* 0x010fea0003800000 */
[----:B------:R-:W4:Y:S02]  /*7970*/  LDC R13, c[0x0][0x74c] ;  /* 0x0001d300ff0d7b82 */ /* 0x000f240000000800 */
[----:B----4-:R-:W-:-:S05]  /*7980*/  IADD3 R13, P0, R22, R13, RZ ;  /* 0x0000000d160d7210 */ /* 0x010fca0007f1e0ff */
[----:B------:R-:W-:-:S04]  /*7990*/  IMAD.X R17, RZ, RZ, R7, P0 ;  /* 0x000000ffff117224 */ /* 0x000fc800000e0607 */
[----:B------:R-:W-:-:S04]  /*79a0*/  IMAD.WIDE.U32 R6, R17, R34, RZ ;  /* 0x0000002211067225 */ /* 0x000fc800078e00ff */
[----:B---3--:R-:W-:-:S04]  /*79b0*/  IMAD.WIDE.U32 R8, P0, R13, R35, R6 ;  /* 0x000000230d087225 */ /* 0x008fc80007800006 */
[----:B------:R-:W-:-:S04]  /*79c0*/  IMAD.WIDE.U32 R6, R13, R34, RZ ;  /* 0x000000220d067225 */ /* 0x000fc800078e00ff */
[----:B------:R-:W-:Y:S01]  /*79d0*/  IMAD.X R19, RZ, RZ, RZ, P0 ;  /* 0x000000ffff137224 */ /* 0x000fe200000e06ff */
[----:B------:R-:W-:Y:S01]  /*79e0*/  IADD3 RZ, P0, R7, R8, RZ ;  /* 0x0000000807ff7210 */ /* 0x000fe20007f1e0ff */
[----:B------:R-:W-:-:S04]  /*79f0*/  IMAD.MOV.U32 R18, RZ, RZ, R9 ;  /* 0x000000ffff127224 */ /* 0x000fc800078e0009 */
[----:B------:R-:W-:-:S08]  /*7a00*/  IMAD.WIDE.U32.X R6, R17, R35, R18, P0 ;  /* 0x0000002311067225 */ /* 0x000fd000000e0412 */
.L_x_155:
[----:B-1----:R-:W-:Y:S01]  /*7a10*/  SHF.R.U64 R6, R6, R29, R7 ;  /* 0x0000001d06067219 */ /* 0x002fe20000001207 */
[----:B0-----:R-:W-:Y:S01]  /*7a20*/  VIADD R13, R24, 0xffffffff ;  /* 0xffffffff180d7836 */ /* 0x001fe20000000000 */
[----:B------:R-:W-:Y:S01]  /*7a30*/  LOP3.LUT R9, R14, R27, RZ, 0xc0, !PT ;  /* 0x0000001b0e097212 */ /* 0x000fe200078ec0ff */
[----:B------:R-:W-:Y:S02]  /*7a40*/  IMAD.MOV R23, RZ, RZ, -R23 ;  /* 0x000000ffff177224 */ /* 0x000fe400078e0a17 */
[----:B------:R-:W-:Y:S01]  /*7a50*/  IMAD.MOV R7, RZ, RZ, -R6 ;  /* 0x000000ffff077224 */ /* 0x000fe200078e0a06 */
[----:B------:R-:W-:Y:S01]  /*7a60*/  LOP3.LUT R13, R20, R13, RZ, 0xc0, !PT ;  /* 0x0000000d140d7212 */ /* 0x000fe200078ec0ff */
[----:B------:R-:W-:Y:S02]  /*7a70*/  IMAD R9, R32, R6, R9 ;  /* 0x0000000620097224 */ /* 0x000fe400078e0209 */
[----:B---3--:R-:W-:Y:S02]  /*7a80*/  @P3 IMAD R30, R25, R23, R26 ;  /* 0x00000017191e3224 */ /* 0x008fe400078e021a */
[----:B--2---:R-:W-:-:S02]  /*7a90*/  IMAD R6, R7, R31, R22 ;  /* 0x0000001f07067224 */ /* 0x004fc400078e0216 */
[----:B------:R-:W-:Y:S02]  /*7aa0*/  IMAD R9, R9, R33, R30 ;  /* 0x0000002109097224 */ /* 0x000fe400078e021e */
[----:B------:R-:W-:Y:S02]  /*7ab0*/  IMAD R8, R6, R24, R13 ;  /* 0x0000001806087224 */ /* 0x000fe400078e020d */
[----:B------:R-:W-:Y:S02]  /*7ac0*/  IMAD.MOV.U32 R7, RZ, RZ, 0x1 ;  /* 0x00000001ff077424 */ /* 0x000fe400078e00ff */
[----:B------:R-:W-:Y:S01]  /*7ad0*/  IMAD.MOV.U32 R13, RZ, RZ, R21 ;  /* 0x000000ffff0d7224 */ /* 0x000fe200078e0015 */
[----:B------:R-:W-:Y:S02]  /*7ae0*/  SEL R14, R8, R9, !P3 ;  /* 0x00000009080e7207 */ /* 0x000fe40005800000 */
[----:B------:R-:W-:Y:S02]  /*7af0*/  PRMT R6, R7, 0x7610, R6 ;  /* 0x0000761007067816 */ /* 0x000fe40000000006 */
[----:B------:R-:W-:-:S07]  /*7b00*/  SEL R9, R9, R8, !P3 ;  /* 0x0000000809097207 */ /* 0x000fce0005800000 */
.L_x_153:
[----:B------:R-:W-:Y:S01]  /*7b10*/  LOP3.LUT P0, RZ, R6, 0xff, RZ, 0xc0, !PT ;  /* 0x000000ff06ff7812 */ /* 0x000fe2000780c0ff */
[----:B------:R-:W-:-:S12]  /*7b20*/  IMAD.MOV.U32 R6, RZ, RZ, R9 ;  /* 0x000000ffff067224 */ /* 0x000fd800078e0009 */
[----:B------:R-:W-:Y:S05]  /*7b30*/  @P0 BRA `(.L_x_156) ;  /* 0xffffff9400d80947 */ /* 0x000fea000383ffff */
[----:B------:R-:W-:Y:S05]  /*7b40*/  EXIT ;  /* 0x000000000000794d */ /* 0x000fea0003800000 */
.L_x_8:
[----:B0-----:R-:W-:Y:S01]  /*7b50*/  ULDC.64 UR4, c[0x0][0x750] ;  /* 0x0001d40000047ab9 */ /* 0x001fe20000000a00 */
        /* <DEDUP_REMOVED lines=25> */
.L_x_158:
[----:B------:R-:W0:Y:S01]  /*7cf0*/  LDC.64 R30, c[0x0][0x740] ;  /* 0x0001d000ff1e7b82 */ /* 0x000e220000000a00 */
[-CC-:B------:R-:W-:Y:S01]  /*7d00*/  SHF.R.U64 R20, R16, R14.reuse, R17.reuse ;  /* 0x0000000e10147219 */ /* 0x180fe20000001211 */
[----:B------:R-:W-:Y:S01]  /*7d10*/  IMAD.MOV.U32 R27, RZ, RZ, 0x1 ;  /* 0x00000001ff1b7424 */ /* 0x000fe200078e00ff */
[----:B------:R-:W-:Y:S02]  /*7d20*/  SHF.R.U32.HI R5, RZ, R14, R17 ;  /* 0x0000000eff057219 */ /* 0x000fe40000011611 */
[----:B------:R-:W-:-:S03]  /*7d30*/  IADD3 R13, P0, RZ, -R20, RZ ;  /* 0x80000014ff0d7210 */ /* 0x000fc60007f1e0ff */
[----:B------:R-:W1:Y:S02]  /*7d40*/  LDC R16, c[0x0][0x718] ;  /* 0x0001c600ff107b82 */ /* 0x000e640000000800 */
[----:B------:R-:W-:Y:S02]  /*7d50*/  IMAD.X R5, RZ, RZ, ~R5, P0 ;  /* 0x000000ffff057224 */ /* 0x000fe400000e0e05 */
[----:B------:R-:W-:-:S04]  /*7d60*/  IMAD.WIDE.U32 R10, R13, R24, R2 ;  /* 0x000000180d0a7225 */ /* 0x000fc800078e0002 */
[----:B------:R-:W2:Y:S01]  /*7d70*/  LDC R26, c[0x0][0x708] ;  /* 0x0001c200ff1a7b82 */ /* 0x000ea20000000800 */
[----:B------:R-:W-:-:S04]  /*7d80*/  IMAD R12, R5, R24, RZ ;  /* 0x00000018050c7224 */ /* 0x000fc800078e02ff */
[----:B------:R-:W-:-:S03]  /*7d90*/  IMAD R5, R13, R25, R12 ;  /* 0x000000190d057224 */ /* 0x000fc600078e020c */
[----:B------:R-:W3:Y:S01]  /*7da0*/  LDC R28, c[0x0][0x758] ;  /* 0x0001d600ff1c7b82 */ /* 0x000ee20000000800 */
[----:B------:R-:W-:Y:S01]  /*7db0*/  IMAD.IADD R5, R11, 0x1, R5 ;  /* 0x000000010b057824 */ /* 0x000fe200078e0205 */
[----:B0-----:R-:W-:Y:S01]  /*7dc0*/  ISETP.NE.U32.AND P0, PT, R30, RZ, PT ;  /* 0x000000ff1e00720c */ /* 0x001fe20003f05070 */
[----:B------:R-:W-:-:S03]  /*7dd0*/  IMAD.MOV.U32 R11, RZ, RZ, -0x1 ;  /* 0xffffffffff0b7424 */ /* 0x000fc600078e00ff */
        /* <DEDUP_REMOVED lines=8> */
[-C--:B---3--:R-:W-:Y:S02]  /*7e60*/  SHF.L.U32 R10, R11, R28.reuse, RZ ;  /* 0x0000001c0b0a7219 */ /* 0x088fe400000006ff */
[--C-:B------:R-:W-:Y:S02]  /*7e70*/  SHF.R.U64 R24, R18, R28, R5.reuse ;  /* 0x0000001c12187219 */ /* 0x100fe40000001205 */
[----:B------:R-:W-:Y:S02]  /*7e80*/  LOP3.LUT R29, RZ, R10, RZ, 0x33, !PT ;  /* 0x0000000aff1d7212 */ /* 0x000fe400078e33ff */
[----:B------:R-:W-:Y:S01]  /*7e90*/  SHF.R.U32.HI R11, RZ, R28, R5 ;  /* 0x0000001cff0b7219 */ /* 0x000fe20000011605 */
[----:B------:R-:W3:Y:S01]  /*7ea0*/  LDC R32, c[0x0][0x710] ;  /* 0x0001c400ff207b82 */ /* 0x000ee20000000800 */
[----:B------:R-:W-:Y:S01]  /*7eb0*/  IMAD.MOV.U32 R10, RZ, RZ, R24 ;  /* 0x000000ffff0a7224 */ /* 0x000fe200078e0018 */
[----:B------:R-:W-:Y:S06]  /*7ec0*/  @!P0 BRA `(.L_x_159) ;  /* 0x0000000000288947 */ /* 0x000fec0003800000 */
        /* <DEDUP_REMOVED lines=10> */
.L_x_159:
[----:B-1----:R-:W-:Y:S01]  /*7f70*/  SHF.R.U64 R10, R10, R23, R11 ;  /* 0x000000170a0a7219 */ /* 0x002fe2000000120b */
[----:B0-----:R-:W-:Y:S01]  /*7f80*/  VIADD R11, R21, 0xffffffff ;  /* 0xffffffff150b7836 */ /* 0x001fe20000000000 */
[----:B------:R-:W-:Y:S01]  /*7f90*/  SHF.L.U32 R27, R27, R28, RZ ;  /* 0x0000001c1b1b7219 */ /* 0x000fe200000006ff */
[----:B------:R-:W-:Y:S01]  /*7fa0*/  @P3 IMAD R7, R15, R22, R8 ;  /* 0x000000160f073224 */ /* 0x000fe200078e0208 */
[----:B------:R-:W-:Y:S01]  /*7fb0*/  LOP3.LUT R5, R18, R29, RZ, 0xc0, !PT ;  /* 0x0000001d12057212 */ /* 0x000fe200078ec0ff */
[----:B------:R-:W-:Y:S01]  /*7fc0*/  IMAD.MOV R9, RZ, RZ, -R10 ;  /* 0x000000ffff097224 */ /* 0x000fe200078e0a0a */
[----:B------:R-:W-:Y:S01]  /*7fd0*/  LOP3.LUT R8, R14, R11, RZ, 0xc0, !PT ;  /* 0x0000000b0e087212 */ /* 0x000fe200078ec0ff */
[----:B------:R-:W-:Y:S02]  /*7fe0*/  IMAD.MOV.U32 R16, RZ, RZ, R20 ;  /* 0x000000ffff107224 */ /* 0x000fe400078e0014 */
[----:B------:R-:W-:Y:S02]  /*7ff0*/  IMAD R10, R27, R10, R5 ;  /* 0x0000000a1b0a7224 */ /* 0x000fe400078e0205 */
[----:B--2---:R-:W-:-:S02]  /*8000*/  IMAD R5, R9, R25, R24 ;  /* 0x0000001909057224 */ /* 0x004fc400078e0218 */
[----:B---3--:R-:W-:Y:S02]  /*8010*/  IMAD R7, R10, R32, R7 ;  /* 0x000000200a077224 */ /* 0x008fe400078e0207 */
[----:B------:R-:W-:Y:S02]  /*8020*/  IMAD.MOV.U32 R9, RZ, RZ, 0x1 ;  /* 0x00000001ff097424 */ /* 0x000fe400078e00ff */
[----:B------:R-:W-:-:S03]  /*8030*/  IMAD R8, R5, R21, R8 ;  /* 0x0000001505087224 */ /* 0x000fc600078e0208 */
[----:B------:R-:W-:Y:S02]  /*8040*/  PRMT R5, R9, 0x7610, R5 ;  /* 0x0000761009057816 */ /* 0x000fe40000000005 */
[----:B------:R-:W-:Y:S02]  /*8050*/  SEL R18, R8, R7, !P3 ;  /* 0x0000000708127207 */ /* 0x000fe40005800000 */
[----:B------:R-:W-:-:S07]  /*8060*/  SEL R19, R7, R8, !P3 ;  /* 0x0000000807137207 */ /* 0x000fce0005800000 */
.L_x_157:
[----:B------:R-:W-:-:S08]  /*8070*/  NOP ;  /* 0x0000000000007918 */ /* 0x000fd00000000000 */
[----:B------:R-:W0:-:S00]  /*8080*/  USETMAXREG.DEALLOC.CTAPOOL 0x28 ;  /* 0x00000028000079c8 */ /* 0x000e0000080e0500 */
[----:B0-----:R-:W-:-:S13]  /*8090*/  ISETP.NE.AND P0, PT, R6, RZ, PT ;  /* 0x000000ff0600720c */ /* 0x001fda0003f05270 */
[----:B------:R-:W-:Y:S05]  /*80a0*/  @P0 EXIT ;  /* 0x000000000000094d */ /* 0x000fea0003800000 */
[----:B------:R-:W-:Y:S01]  /*80b0*/  LOP3.LUT P0, RZ, R5, 0xff, RZ, 0xc0, !PT ;  /* 0x000000ff05ff7812 */ /* 0x000fe2000780c0ff */
[----:B------:R-:W-:Y:S02]  /*80c0*/  IMAD.MOV.U32 R15, RZ, RZ, 0x1 ;  /* 0x00000001ff0f7424 */ /* 0x000fe400078e00ff */
[----:B------:R-:W-:-:S10]  /*80d0*/  IMAD.MOV.U32 R14, RZ, RZ, RZ ;  /* 0x000000ffff0e7224 */ /* 0x000fd400078e00ff */
[----:B------:R-:W-:Y:S05]  /*80e0*/  @!P0 BRA `(.L_x_160) ;  /* 0x0000000c007c8947 */ /* 0x000fea0003800000 */
[----:B------:R-:W0:Y:S01]  /*80f0*/  LDC R5, c[0x0][0x28c] ;  /* 0x0000a300ff057b82 */ /* 0x000e220000000800 */
[----:B------:R-:W1:Y:S01]  /*8100*/  S2R R10, SR_CgaCtaId ;  /* 0x00000000000a7919 */ /* 0x000e620000008800 */
[----:B------:R-:W-:Y:S01]  /*8110*/  ULDC UR5, c[0x0][0x758] ;  /* 0x0001d60000057ab9 */ /* 0x000fe20000000800 */
[----:B------:R-:W-:Y:S01]  /*8120*/  UMOV UR7, 0xffffffff ;  /* 0xffffffff00077882 */ /* 0x000fe20000000000 */
[----:B------:R-:W-:Y:S01]  /*8130*/  ULDC UR6, c[0x0][0xc] ;  /* 0x0000030000067ab9 */ /* 0x000fe20000000800 */
[----:B------:R-:W-:Y:S01]  /*8140*/  USHF.L.U32 UR9, UR7, UR5, URZ ;  /* 0x0000000507097299 */ /* 0x000fe2000800063f */
[----:B------:R-:W-:Y:S01]  /*8150*/  BSSY B0, `(.L_x_160) ;  /* 0x00000d8000007945 */ /* 0x000fe20003800000 */
[----:B------:R-:W-:Y:S01]  /*8160*/  UMOV UR8, 0x1 ;  /* 0x0000000100087882 */ /* 0x000fe20000000000 */
[----:B------:R-:W-:Y:S01]  /*8170*/  ULDC UR7, c[0x0][0x10] ;  /* 0x0000040000077ab9 */ /* 0x000fe20000000800 */
[----:B------:R-:W-:Y:S01]  /*8180*/  USHF.L.U32 UR5, UR8, UR5, URZ ;  /* 0x0000000508057299 */ /* 0x000fe2000800063f */
[----:B------:R-:W-:Y:S01]  /*8190*/  IMAD.MOV.U32 R12, RZ, RZ, 0x1 ;  /* 0x00000001ff0c7424 */ /* 0x000fe200078e00ff */
[----:B------:R-:W-:Y:S01]  /*81a0*/  UIMAD.WIDE.U32 UR6, UR6, UR7, URZ ;  /* 0x00000007060672a5 */ /* 0x000fe2000f8e003f */
[----:B------:R-:W-:Y:S01]  /*81b0*/  LOP3.LUT R17, R4, 0x2, RZ, 0xfc, !PT ;  /* 0x0000000204117812 */ /* 0x000fe200078efcff */
[----:B------:R-:W-:Y:S01]  /*81c0*/  ULDC UR8, c[0x0][0x14] ;  /* 0x0000050000087ab9 */ /* 0x000fe20000000800 */
[----:B------:R-:W-:Y:S01]  /*81d0*/  IMAD.MOV.U32 R15, RZ, RZ, 0x1 ;  /* 0x00000001ff0f7424 */ /* 0x000fe200078e00ff */
[----:B------:R-:W-:Y:S01]  /*81e0*/  UIMAD.WIDE.U32 UR32, UR6, UR8, URZ ;  /* 0x00000008062072a5 */ /* 0x000fe2000f8e003f */
[----:B------:R-:W-:Y:S01]  /*81f0*/  IMAD.MOV.U32 R14, RZ, RZ, RZ ;  /* 0x000000ffff0e7224 */ /* 0x000fe200078e00ff */
[----:B------:R-:W-:Y:S01]  /*8200*/  UIMAD UR7, UR7, UR8, URZ ;  /* 0x00000008070772a4 */ /* 0x000fe2000f8e023f */
[----:B------:R-:W-:Y:S01]  /*8210*/  ULDC UR4, c[0x0][0x700] ;  /* 0x0001c00000047ab9 */ /* 0x000fe20000000800 */
[----:B------:R-:W-:-:S02]  /*8220*/  ULOP3.LUT UR6, URZ, UR9, URZ, 0x33, !UPT ;  /* 0x000000093f067292 */ /* 0x000fc4000f8e333f */
[----:B------:R-:W-:Y:S01]  /*8230*/  UIADD3 UR4, UR4, -0x1, URZ ;  /* 0xffffffff04047890 */ /* 0x000fe2000fffe03f */
[----:B0-----:R-:W-:Y:S01]  /*8240*/  VIADD R5, R5, 0x7f ;  /* 0x0000007f05057836 */ /* 0x001fe20000000000 */
[----:B------:R-:W-:Y:S01]  /*8250*/  UIADD3 UR7, UR33, UR7, URZ ;  /* 0x0000000721077290 */ /* 0x000fe2000fffe03f */
[----:B------:R-:W-:-:S03]  /*8260*/  ULDC.64 UR34, c[0x0][0x198] ;  /* 0x0000660000227ab9 */ /* 0x000fc60000000a00 */
[----:B------:R-:W-:-:S04]  /*8270*/  SHF.R.S32.HI R6, RZ, 0x1f, R5 ;  /* 0x0000001fff067819 */ /* 0x000fc80000011405 */
[----:B------:R-:W-:Y:S01]  /*8280*/  LEA.HI R6, R6, R5, RZ, 0x7 ;  /* 0x0000000506067211 */ /* 0x000fe200078f38ff */
[C---:B-1----:R-:W-:Y:S02]  /*8290*/  IMAD.SHL.U32 R11, R10.reuse, 0x40, RZ ;  /* 0x000000400a0b7824 */ /* 0x042fe400078e00ff */
[----:B------:R-:W-:Y:S01]  /*82a0*/  IMAD.SHL.U32 R10, R10, 0x2000, RZ ;  /* 0x000020000a0a7824 */ /* 0x000fe200078e00ff */
[----:B------:R-:W-:Y:S02]  /*82b0*/  SHF.R.S32.HI R13, RZ, 0x7, R6 ;  /* 0x00000007ff0d7819 */ /* 0x000fe40000011406 */
[----:B------:R-:W-:Y:S02]  /*82c0*/  LOP3.LUT R11, R11, 0x40, RZ, 0xc0, !PT ;  /* 0x000000400b0b7812 */ /* 0x000fe400078ec0ff */
[----:B------:R-:W-:Y:S01]  /*82d0*/  LOP3.LUT R10, R10, 0x2000, RZ, 0xc0, !PT ;  /* 0x000020000a0a7812 */ /* 0x000fe200078ec0ff */
[----:B------:R-:W-:-:S07]  /*82e0*/  VIADD R5, R13, 0x1 ;  /* 0x000000010d057836 */ /* 0x000fce0000000000 */
.L_x_171:
[----:B------:R-:W-:-:S03]  /*82f0*/  UMOV UR8, 0xffffffff ;  /* 0xffffffff00087882 */ /* 0x000fc60000000000 */
[----:B------:R-:W-:Y:S05]  /*8300*/  BRA.DIV UR8, `(.L_x_161) ;  /* 0x00000012085c7947 */ /* 0x000fea000b800000 */
[----:B------:R-:W-:-:S13]  /*8310*/  ELECT P0, URZ, PT ;  /* 0x00000000003f782f */ /* 0x000fda0003800000 */
.L_x_186:
[----:B------:R-:W0:Y:S01]  /*8320*/  LDC R6, c[0x0][0x28c] ;  /* 0x0000a300ff067b82 */ /* 0x000e220000000800 */
[----:B------:R-:W-:Y:S01]  /*8330*/  BSSY B1, `(.L_x_162) ;  /* 0x0000046000017945 */ /* 0x000fe20003800000 */
[----:B0-----:R-:W-:-:S13]  /*8340*/  ISETP.LT.OR P0, PT, R6, 0x1, !P0 ;  /* 0x000000010600780c */ /* 0x001fda0004701670 */
[----:B------:R-:W-:Y:S05]  /*8350*/  @P0 BRA `(.L_x_163) ;  /* 0x00000004000c0947 */ /* 0x000fea0003800000 */
[C---:B------:R-:W-:Y:S01]  /*8360*/  IMAD.SHL.U32 R26, R19.reuse, 0x100, RZ ;  /* 0x00000100131a7824 */ /* 0x040fe200078e00ff */
[----:B------:R-:W-:Y:S01]  /*8370*/  CS2R R24, SRZ ;  /* 0x0000000000187805 */ /* 0x000fe2000001ff00 */
[----:B------:R-:W-:Y:S02]  /*8380*/  IMAD R20, R18, 0x80, R11 ;  /* 0x0000008012147824 */ /* 0x000fe400078e020b */
[----:B------:R-:W-:Y:S02]  /*8390*/  IMAD.SHL.U32 R19, R19, 0x80, RZ ;  /* 0x0000008013137824 */ /* 0x000fe400078e00ff */
[----:B------:R-:W-:Y:S02]  /*83a0*/  IMAD.MOV.U32 R23, RZ, RZ, RZ ;  /* 0x000000ffff177224 */ /* 0x000fe400078e00ff */
[----:B------:R-:W-:Y:S02]  /*83b0*/  IMAD.MOV.U32 R6, RZ, RZ, R5 ;  /* 0x000000ffff067224 */ /* 0x000fe400078e0005 */
[----:B------:R-:W-:-:S02]  /*83c0*/  IMAD.MOV.U32 R7, RZ, RZ, R15 ;  /* 0x000000ffff077224 */ /* 0x000fc400078e000f */
[----:B------:R-:W-:-:S07]  /*83d0*/  IMAD.MOV.U32 R9, RZ, RZ, R14 ;  /* 0x000000ffff097224 */ /* 0x000fce00078e000e */
.L_x_166:
[----:B------:R-:W0:Y:S01]  /*83e0*/  S2R R21, SR_CgaCtaId ;  /* 0x0000000000157919 */ /* 0x000e220000008800 */
[----:B------:R-:W-:Y:S02]  /*83f0*/  MOV R8, 0x400 ;  /* 0x0000040000087802 */ /* 0x000fe40000000f00 */
[----:B------:R-:W-:-:S13]  /*8400*/  LOP3.LUT P1, RZ, R0, 0x7f, RZ, 0xc0, !PT ;  /* 0x0000007f00ff7812 */ /* 0x000fda000782c0ff */
[----:B------:R-:W1:Y:S01]  /*8410*/  @!P1 LDC R18, c[0x0][0x640] ;  /* 0x00019000ff129b82 */ /* 0x000e620000000800 */
[----:B0-----:R-:W-:Y:S02]  /*8420*/  LEA R22, R21, R8, 0x18 ;  /* 0x0000000815167211 */ /* 0x001fe400078ec0ff */
[----:B------:R-:W-:-:S03]  /*8430*/  SHF.L.U32 R8, R7, 0x1f, RZ ;  /* 0x0000001f07087819 */ /* 0x000fc600000006ff */
[----:B------:R-:W-:-:S04]  /*8440*/  IMAD R21, R9, 0x8, R22 ;  /* 0x0000000809157824 */ /* 0x000fc800078e0216 */
[----:B------:R-:W0:Y:S02]  /*8450*/  SYNCS.PHASECHK.TRANS64.TRYWAIT P0, [R21+URZ+0x40], R8 ;  /* 0x00004008150075a7 */ /* 0x000e24000800017f */
[----:B01----:R-:W-:Y:S05]  /*8460*/  @!P0 BRA `(.L_x_164) ;  /* 0x0000001000248947 */ /* 0x003fea0003800000 */
.L_x_187:
[----:B0-----:R-:W-:Y:S01]  /*8470*/  PRMT R8, R17, 0x9910, RZ ;  /* 0x0000991011087816 */ /* 0x001fe200000000ff */
[----:B------:R0:W-:Y:S03]  /*8480*/  @!P1 SYNCS.ARRIVE.TRANS64 RZ, [R21+URZ], R18 ;  /* 0x0000001215ff99a7 */ /* 0x0001e6000800003f */
[----:B------:R-:W-:-:S13]  /*8490*/  ISETP.NE.AND P0, PT, R8, 0x2, PT ;  /* 0x000000020800780c */ /* 0x000fda0003f05270 */
[----:B0-----:R-:W-:Y:S05]  /*84a0*/  @P0 BRA `(.L_x_165) ;  /* 0x0000000000040947 */ /* 0x001fea0003800000 */
[----:B------:R-:W-:Y:S01]  /*84b0*/  BPT.TRAP 0x1 ;  /* 0x000000040000795c */ /* 0x000fe20000300000 */
.L_x_165:
[C-C-:B------:R-:W-:Y:S01]  /*84c0*/  IMAD R8, R9.reuse, 0x2000, R22.reuse ;  /* 0x0000200009087824 */ /* 0x140fe200078e0216 */
[----:B------:R-:W-:Y:S01]  /*84d0*/  R2UR UR9, R22 ;  /* 0x00000000160972ca */ /* 0x000fe200000e0000 */
[----:B------:R-:W-:Y:S01]  /*84e0*/  IMAD R22, R9, 0x800, R22 ;  /* 0x0000080009167824 */ /* 0x000fe200078e0216 */
[----:B------:R-:W-:Y:S01]  /*84f0*/  R2UR UR25, R21 ;  /* 0x00000000151972ca */ /* 0x000fe200000e0000 */
[----:B------:R-:W-:Y:S01]  /*8500*/  VIADD R6, R6, 0xffffffff ;  /* 0xffffffff06067836 */ /* 0x000fe20000000000 */
[----:B------:R-:W-:Y:S01]  /*8510*/  R2UR UR24, R8 ;  /* 0x00000000081872ca */ /* 0x000fe200000e0000 */
[----:B------:R-:W-:Y:S01]  /*8520*/  IMAD R8, R9, 0x4000, R10 ;  /* 0x0000400009087824 */ /* 0x000fe200078e020a */
[----:B------:R-:W-:Y:S01]  /*8530*/  R2UR UR16, R22 ;  /* 0x00000000161072ca */ /* 0x000fe200000e0000 */
[----:B------:R-:W-:Y:S01]  /*8540*/  UIADD3 UR14, UP0, UR34, 0xf0, URZ ;  /* 0x000000f0220e7890 */ /* 0x000fe2000ff1e03f */
[----:B------:R-:W-:Y:S01]  /*8550*/  R2UR UR28, R16 ;  /* 0x00000000101c72ca */ /* 0x000fe200000e0000 */
[----:B------:R-:W-:Y:S01]  /*8560*/  UIADD3 UR22, UP1, UR34, 0x1f0, URZ ;  /* 0x000001f022167890 */ /* 0x000fe2000ff3e03f */
[----:B------:R-:W-:Y:S01]  /*8570*/  R2UR UR8, R8 ;  /* 0x00000000080872ca */ /* 0x000fe200000e0000 */
[----:B------:R-:W-:Y:S01]  /*8580*/  UIADD3 UR36, UP2, UR34, 0x2f0, URZ ;  /* 0x000002f022247890 */ /* 0x000fe2000ff5e03f */
[----:B------:R-:W-:Y:S01]  /*8590*/  R2UR UR26, R24 ;  /* 0x00000000181a72ca */ /* 0x000fe200000e0000 */
[----:B------:R-:W-:Y:S01]  /*85a0*/  UIADD3.X UR15, URZ, UR35, URZ, UP0, !UPT ;  /* 0x000000233f0f7290 */ /* 0x000fe200087fe43f */
[----:B------:R-:W-:Y:S01]  /*85b0*/  R2UR UR27, R19 ;  /* 0x00000000131b72ca */ /* 0x000fe200000e0000 */
[----:B------:R-:W-:Y:S01]  /*85c0*/  UIADD3.X UR23, URZ, UR35, URZ, UP1, !UPT ;  /* 0x000000233f177290 */ /* 0x000fe20008ffe43f */
[----:B------:R-:W-:Y:S01]  /*85d0*/  R2UR UR18, R26 ;  /* 0x000000001a1272ca */ /* 0x000fe200000e0000 */
[----:B------:R-:W-:Y:S01]  /*85e0*/  UIADD3 UR24, UR24, 0x180, URZ ;  /* 0x0000018018187890 */ /* 0x000fe2000fffe03f */
[----:B------:R-:W-:Y:S01]  /*85f0*/  R2UR UR19, R25 ;  /* 0x00000000191372ca */ /* 0x000fe200000e0000 */
[----:B------:R-:W-:Y:S01]  /*8600*/  UIADD3 UR16, UR16, 0x30180, URZ ;  /* 0x0003018010107890 */ /* 0x000fe2000fffe03f */
[----:B------:R-:W-:Y:S01]  /*8610*/  R2UR UR10, R23 ;  /* 0x00000000170a72ca */ /* 0x000fe200000e0000 */
[----:B------:R-:W-:Y:S01]  /*8620*/  VIADD R9, R9, 0x1 ;  /* 0x0000000109097836 */ /* 0x000fe20000000000 */
[----:B------:R-:W-:Y:S01]  /*8630*/  R2UR UR11, R20 ;  /* 0x00000000140b72ca */ /* 0x000fe200000e0000 */
[----:B------:R-:W-:Y:S01]  /*8640*/  UIADD3.X UR37, URZ, UR35, URZ, UP2, !UPT ;  /* 0x000000233f257290 */ /* 0x000fe200097fe43f */
[----:B------:R-:W-:Y:S01]  /*8650*/  ISETP.GT.AND P1, PT, R6, 0x1, PT ;  /* 0x000000010600780c */ /* 0x000fe20003f24270 */
[----:B------:R-:W-:Y:S01]  /*8660*/  UIADD3 UR8, UR9, 0x10180, UR8 ;  /* 0x0001018009087890 */ /* 0x000fe2000fffe008 */
[----:B------:R-:W-:Y:S01]  /*8670*/  ISETP.NE.AND P0, PT, R9, 0x8, PT ;  /* 0x000000080900780c */ /* 0x000fe20003f05270 */
[----:B------:R-:W-:Y:S01]  /*8680*/  UMOV UR30, 0x0 ;  /* 0x00000000001e7882 */ /* 0x000fe20000000000 */
[----:B------:R-:W-:Y:S01]  /*8690*/  UMOV UR31, 0x10000000 ;  /* 0x10000000001f7882 */ /* 0x000fe20000000000 */
[----:B------:R-:W-:Y:S01]  /*86a0*/  UMOV UR17, UR25 ;  /* 0x0000001900117c82 */ /* 0x000fe20008000000 */
[----:B------:R-:W-:Y:S01]  /*86b0*/  UMOV UR20, UR28 ;  /* 0x0000001c00147c82 */ /* 0x000fe20008000000 */
[----:B------:R0:W-:Y:S01]  /*86c0*/  UTMALDG.3D [UR24], [UR14], desc[UR30] ;  /* 0x00001e180e0075b4 */ /* 0x0001e20008011000 */
[----:B------:R-:W-:Y:S01]  /*86d0*/  UMOV UR13, 0x30000 ;  /* 0x00030000000d7882 */ /* 0x000fe20000000000 */
[----:B------:R-:W-:Y:S01]  /*86e0*/  UMOV UR9, UR25 ;  /* 0x0000001900097c82 */ /* 0x000fe20008000000 */
[----:B------:R-:W-:Y:S01]  /*86f0*/  UMOV UR12, UR28 ;  /* 0x0000001c000c7c82 */ /* 0x000fe20008000000 */
[----:B------:R-:W-:Y:S01]  /*8700*/  SEL R8, RZ, 0x1, P0 ;  /* 0x00000001ff087807 */ /* 0x000fe20000000000 */
[----:B------:R-:W-:Y:S01]  /*8710*/  VIADD R25, R25, 0x1 ;  /* 0x0000000119197836 */ /* 0x000fe20000000000 */
[----:B------:R-:W-:Y:S01]  /*8720*/  SEL R9, R9, RZ, P0 ;  /* 0x000000ff09097207 */ /* 0x000fe20000000000 */
[----:B------:R-:W-:Y:S01]  /*8730*/  VIADD R24, R24, 0x40 ;  /* 0x0000004018187836 */ /* 0x000fe20000000000 */
[----:B------:R0:W-:Y:S01]  /*8740*/  UTMALDG.3D [UR16], [UR22], desc[UR30] ;  /* 0x00001e10160075b4 */ /* 0x0001e20008011000 */
[----:B------:R-:W-:Y:S01]  /*8750*/  LOP3.LUT R7, R7, R8, RZ, 0x3c, !PT ;  /* 0x0000000807077212 */ /* 0x000fe200078e3cff */
[----:B------:R-:W-:Y:S01]  /*8760*/  VIADD R23, R23, 0x80 ;  /* 0x0000008017177836 */ /* 0x000fe20000000000 */
[----:B------:R0:W-:Y:S02]  /*8770*/  UTMALDG.3D.MULTICAST [UR8], [UR36], UR13, desc[UR30] ;  /* 0x00001e08240073b4 */ /* 0x0001e4000801180d */
[----:B0-----:R-:W-:Y:S05]  /*8780*/  @P1 BRA `(.L_x_166) ;  /* 0xfffffffc00141947 */ /* 0x001fea000383ffff */
.L_x_163:
[----:B------:R-:W-:Y:S05]  /*8790*/  BSYNC B1 ;  /* 0x0000000000017941 */ /* 0x000fea0003800000 */
.L_x_162:
[----:B------:R-:W-:Y:S01]  /*87a0*/  LOP3.LUT P1, RZ, R12, 0xff, RZ, 0xc0, !PT ;  /* 0x000000ff0cff7812 */ /* 0x000fe2000782c0ff */
[----:B------:R-:W-:Y:S01]  /*87b0*/  IMAD.IADD R14, R13, 0x1, R14 ;  /* 0x000000010d0e7824 */ /* 0x000fe200078e020e */
[----:B------:R-:W-:Y:S01]  /*87c0*/  IADD3 R2, P2, R2, UR32, RZ ;  /* 0x0000002002027c10 */ /* 0x000fe2000ff5e0ff */
[----:B------:R-:W-:Y:S01]  /*87d0*/  ULDC.64 UR8, c[0x0][0x750] ;  /* 0x0001d40000087ab9 */ /* 0x000fe20000000a00 */
[----:B------:R-:W-:Y:S01]  /*87e0*/  BSSY B1, `(.L_x_167) ;  /* 0x000006c000017945 */ /* 0x000fe20003800000 */
[----:B------:R-:W-:Y:S01]  /*87f0*/  IMAD.MOV.U32 R19, RZ, RZ, -0x1 ;  /* 0xffffffffff137424 */ /* 0x000fe200078e00ff */
[----:B------:R-:W-:Y:S01]  /*8800*/  SHF.R.U32.HI R6, RZ, 0x3, R14 ;  /* 0x00000003ff067819 */ /* 0x000fe2000001160e */
[----:B------:R-:W-:Y:S01]  /*8810*/  IMAD.MOV.U32 R18, RZ, RZ, -0x1 ;  /* 0xffffffffff127424 */ /* 0x000fe200078e00ff */
[----:B------:R-:W-:Y:S01]  /*8820*/  ISETP.GT.U32.AND P0, PT, R14, 0x7, PT ;  /* 0x000000070e00780c */ /* 0x000fe20003f04070 */
[----:B------:R-:W-:Y:S01]  /*8830*/  IMAD.MOV.U32 R16, RZ, RZ, -0x1 ;  /* 0xffffffffff107424 */ /* 0x000fe200078e00ff */
[----:B------:R-:W-:-:S02]  /*8840*/  LOP3.LUT R6, R6, 0x1, RZ, 0xc0, !PT ;  /* 0x0000000106067812 */ /* 0x000fc400078ec0ff */
[----:B------:R-:W-:Y:S01]  /*8850*/  ISETP.LT.U32.AND P0, PT, R13, 0x8, P0 ;  /* 0x000000080d00780c */ /* 0x000fe20000701070 */
[----:B------:R-:W0:Y:S01]  /*8860*/  @P1 S2R R8, SR_CgaCtaId ;  /* 0x0000000000081919 */ /* 0x000e220000008800 */
[----:B------:R-:W-:Y:S02]  /*8870*/  @P1 MOV R7, 0x400 ;  /* 0x0000040000071802 */ /* 0x000fe40000000f00 */
[----:B------:R-:W-:Y:S02]  /*8880*/  IADD3.X R3, R3, UR7, RZ, P2, !PT ;  /* 0x0000000703037c10 */ /* 0x000fe400097fe4ff */
[----:B------:R-:W-:Y:S02]  /*8890*/  ISETP.GE.U32.AND P2, PT, R2, UR8, PT ;  /* 0x0000000802007c0c */ /* 0x000fe4000bf46070 */
[----:B------:R-:W-:Y:S02]  /*88a0*/  LOP3.LUT R14, R14, 0x7, RZ, 0xc0, !PT ;  /* 0x000000070e0e7812 */ /* 0x000fe400078ec0ff */
[----:B------:R-:W-:-:S02]  /*88b0*/  PRMT R12, RZ, 0x7610, R12 ;  /* 0x00007610ff0c7816 */ /* 0x000fc4000000000c */
[----:B0-----:R-:W-:-:S04]  /*88c0*/  @P1 LEA R7, R8, R7, 0x18 ;  /* 0x0000000708071211 */ /* 0x001fc800078ec0ff */
[----:B------:R0:W-:Y:S01]  /*88d0*/  @P1 SYNCS.ARRIVE.TRANS64.A1T0 RZ, [R7+URZ+0x98], RZ ;  /* 0x000098ff07ff19a7 */ /* 0x0001e2000810003f */
[----:B------:R-:W-:Y:S02]  /*88e0*/  ISETP.NE.U32.AND P1, PT, R6, 0x1, PT ;  /* 0x000000010600780c */ /* 0x000fe40003f25070 */
[----:B------:R-:W-:Y:S02]  /*88f0*/  SEL R6, RZ, 0x1, !P0 ;  /* 0x00000001ff067807 */ /* 0x000fe40004000000 */
[----:B------:R-:W-:Y:S02]  /*8900*/  ISETP.GE.U32.AND.EX P0, PT, R3, UR9, PT, P2 ;  /* 0x0000000903007c0c */ /* 0x000fe4000bf06120 */
[----:B------:R-:W-:-:S04]  /*8910*/  ISETP.GT.U32.AND P1, PT, R13, 0x7, !P1 ;  /* 0x000000070d00780c */ /* 0x000fc80004f24070 */
[----:B0-----:R-:W-:-:S04]  /*8920*/  SEL R7, RZ, 0x1, !P1 ;  /* 0x00000001ff077807 */ /* 0x001fc80004800000 */
[--C-:B------:R-:W-:Y:S02]  /*8930*/  LOP3.LUT R15, R7, R15, R6.reuse, 0x96, !PT ;  /* 0x0000000f070f7212 */ /* 0x100fe400078e9606 */
[----:B------:R-:W-:Y:S01]  /*8940*/  PRMT R6, RZ, 0x7610, R6 ;  /* 0x00007610ff067816 */ /* 0x000fe20000000006 */
[----:B------:R-:W-:Y:S06]  /*8950*/  @P0 BRA `(.L_x_168) ;  /* 0x0000000400500947 */ /* 0x000fec0003800000 */
[----:B------:R-:W0:Y:S01]  /*8960*/  S2R R18, SR_CTAID.X ;  /* 0x0000000000127919 */ /* 0x000e220000002500 */
[----:B------:R-:W-:Y:S01]  /*8970*/  ULDC.64 UR8, c[0x0][0x728] ;  /* 0x0001ca0000087ab9 */ /* 0x000fe20000000a00 */
[----:B------:R-:W-:Y:S01]  /*8980*/  ULDC UR11, c[0x0][0x730] ;  /* 0x0001cc00000b7ab9 */ /* 0x000fe20000000800 */
[----:B------:R-:W-:Y:S01]  /*8990*/  ISETP.NE.U32.AND P0, PT, RZ, UR8, PT ;  /* 0x00000008ff007c0c */ /* 0x000fe2000bf05070 */
[----:B------:R-:W1:Y:S01]  /*89a0*/  S2R R19, SR_CTAID.Y ;  /* 0x0000000000137919 */ /* 0x000e620000002600 */
[----:B------:R-:W-:Y:S01]  /*89b0*/  ULDC UR12, c[0x0][0x150] ;  /* 0x00005400000c7ab9 */ /* 0x000fe20000000800 */
[----:B------:R-:W-:Y:S01]  /*89c0*/  IMAD.MOV.U32 R6, RZ, RZ, R2 ;  /* 0x000000ffff067224 */ /* 0x000fe200078e0002 */
[----:B------:R-:W-:Y:S01]  /*89d0*/  ISETP.NE.AND.EX P0, PT, RZ, UR9, PT, P0 ;  /* 0x00000009ff007c0c */ /* 0x000fe2000bf05300 */
[----:B------:R-:W-:Y:S01]  /*89e0*/  IMAD.MOV.U32 R7, RZ, RZ, R3 ;  /* 0x000000ffff077224 */ /* 0x000fe200078e0003 */
[----:B0-----:R-:W-:-:S11]  /*89f0*/  I2FP.F32.U32 R20, R18 ;  /* 0x0000001200147245 */ /* 0x001fd60000201000 */
[----:B------:R-:W-:Y:S05]  /*8a00*/  @!P0 BRA `(.L_x_169) ;  /* 0x0000000000288947 */ /* 0x000fea0003800000 */
[----:B------:R-:W-:Y:S02]  /*8a10*/  ULDC UR10, c[0x0][0x734] ;  /* 0x0001cd00000a7ab9 */ /* 0x000fe40000000800 */
[----:B------:R-:W-:-:S05]  /*8a20*/  IADD3 R7, P0, R2, UR10, RZ ;  /* 0x0000000a02077c10 */ /* 0x000fca000ff1e0ff */
[----:B------:R-:W-:-:S04]  /*8a30*/  IMAD.X R21, RZ, RZ, R3, P0 ;  /* 0x000000ffff157224 */ /* 0x000fc800000e0603 */
[----:B------:R-:W-:-:S04]  /*8a40*/  IMAD.WIDE.U32 R8, R21, UR8, RZ ;  /* 0x0000000815087c25 */ /* 0x000fc8000f8e00ff */
[----:B------:R-:W-:-:S04]  /*8a50*/  IMAD.WIDE.U32 R8, P0, R7, UR9, R8 ;  /* 0x0000000907087c25 */ /* 0x000fc8000f800008 */
[----:B------:R-:W-:-:S04]  /*8a60*/  IMAD.WIDE.U32 R6, R7, UR8, RZ ;  /* 0x0000000807067c25 */ /* 0x000fc8000f8e00ff */
[----:B------:R-:W-:Y:S01]  /*8a70*/  IMAD.MOV.U32 R6, RZ, RZ, R9 ;  /* 0x000000ffff067224 */ /* 0x000fe200078e0009 */
[----:B------:R-:W-:Y:S01]  /*8a80*/  IADD3 RZ, P1, R7, R8, RZ ;  /* 0x0000000807ff7210 */ /* 0x000fe20007f3e0ff */
[----:B------:R-:W-:-:S04]  /*8a90*/  IMAD.X R7, RZ, RZ, RZ, P0 ;  /* 0x000000ffff077224 */ /* 0x000fc800000e06ff */
[----:B------:R-:W-:-:S08]  /*8aa0*/  IMAD.WIDE.U32.X R6, R21, UR9, R6, P1 ;  /* 0x0000000915067c25 */ /* 0x000fd000088e0406 */
.L_x_169:
[--C-:B------:R-:W-:Y:S01]  /*8ab0*/  SHF.R.U64 R16, R6, UR11, R7.reuse ;  /* 0x0000000b06107c19 */ /* 0x100fe20008001207 */
[----:B------:R-:W-:Y:S01]  /*8ac0*/  FMUL R20, R20, UR12 ;  /* 0x0000000c14147c20 */ /* 0x000fe20008400000 */
[----:B------:R-:W0:Y:S01]  /*8ad0*/  LDC R21, c[0x0][0x144] ;  /* 0x00005100ff157b82 */ /* 0x000e220000000800 */
[----:B-1----:R-:W-:Y:S01]  /*8ae0*/  I2FP.F32.U32 R8, R19 ;  /* 0x0000001300087245 */ /* 0x002fe20000201000 */
[----:B------:R-:W-:Y:S01]  /*8af0*/  ULDC UR10, c[0x0][0x154] ;  /* 0x00005500000a7ab9 */ /* 0x000fe20000000800 */
[----:B------:R-:W-:Y:S01]  /*8b00*/  SHF.R.U32.HI R6, RZ, UR11, R7 ;  /* 0x0000000bff067c19 */ /* 0x000fe20008011607 */
[----:B------:R-:W-:Y:S01]  /*8b10*/  ULDC.64 UR8, c[0x0][0x720] ;  /* 0x0001c80000087ab9 */ /* 0x000fe20000000a00 */
[----:B------:R-:W-:Y:S01]  /*8b20*/  IADD3 R7, P0, RZ, -R16, RZ ;  /* 0x80000010ff077210 */ /* 0x000fe20007f1e0ff */
[----:B------:R-:W1:Y:S01]  /*8b30*/  F2I.U32.TRUNC.NTZ R20, R20 ;  /* 0x0000001400147305 */ /* 0x000e62000020f000 */
[----:B------:R-:W-:Y:S01]  /*8b40*/  FMUL R8, R8, UR10 ;  /* 0x0000000a08087c20 */ /* 0x000fe20008400000 */
[----:B------:R-:W2:Y:S01]  /*8b50*/  LDC R22, c[0x0][0x148] ;  /* 0x00005200ff167b82 */ /* 0x000ea20000000800 */
[----:B------:R-:W-:Y:S01]  /*8b60*/  ULDC.64 UR10, c[0x0][0x740] ;  /* 0x0001d000000a7ab9 */ /* 0x000fe20000000a00 */
[----:B------:R-:W-:Y:S01]  /*8b70*/  IMAD.X R6, RZ, RZ, ~R6, P0 ;  /* 0x000000ffff067224 */ /* 0x000fe200000e0e06 */
[----:B------:R-:W-:-:S03]  /*8b80*/  ISETP.NE.U32.AND P0, PT, RZ, UR10, PT ;  /* 0x0000000aff007c0c */ /* 0x000fc6000bf05070 */
[----:B------:R-:W-:Y:S01]  /*8b90*/  IMAD R6, R6, UR8, RZ ;  /* 0x0000000806067c24 */ /* 0x000fe2000f8e02ff */
[----:B------:R-:W3:Y:S01]  /*8ba0*/  F2I.U32.TRUNC.NTZ R8, R8 ;  /* 0x0000000800087305 */ /* 0x000ee2000020f000 */
[----:B------:R-:W-:Y:S02]  /*8bb0*/  ISETP.NE.AND.EX P0, PT, RZ, UR11, PT, P0 ;  /* 0x0000000bff007c0c */ /* 0x000fe4000bf05300 */
[C---:B------:R-:W-:Y:S02]  /*8bc0*/  IMAD R9, R7.reuse, UR9, R6 ;  /* 0x0000000907097c24 */ /* 0x040fe4000f8e0206 */
[----:B------:R-:W-:Y:S01]  /*8bd0*/  IMAD.WIDE.U32 R6, R7, UR8, R2 ;  /* 0x0000000807067c25 */ /* 0x000fe2000f8e0002 */
[----:B------:R-:W-:-:S03]  /*8be0*/  ULDC UR8, c[0x0][0x718] ;  /* 0x0001c60000087ab9 */ /* 0x000fc60000000800 */
[----:B-1----:R-:W-:Y:S02]  /*8bf0*/  IMAD.MOV R20, RZ, RZ, -R20 ;  /* 0x000000ffff147224 */ /* 0x002fe400078e0a14 */
[----:B------:R-:W-:Y:S02]  /*8c00*/  IMAD.IADD R7, R7, 0x1, R9 ;  /* 0x0000000107077824 */ /* 0x000fe400078e0209 */
[----:B0-----:R-:W-:-:S03]  /*8c10*/  IMAD R18, R21, R20, R18 ;  /* 0x0000001415127224 */ /* 0x001fc600078e0212 */
[--C-:B------:R-:W-:Y:S01]  /*8c20*/  SHF.R.U64 R20, R6, UR8, R7.reuse ;  /* 0x0000000806147c19 */ /* 0x100fe20008001207 */
[----:B---3--:R-:W-:Y:S01]  /*8c30*/  IMAD.MOV R6, RZ, RZ, -R8 ;  /* 0x000000ffff067224 */ /* 0x008fe200078e0a08 */
[----:B------:R-:W-:Y:S01]  /*8c40*/  SHF.R.U32.HI R7, RZ, UR8, R7 ;  /* 0x00000008ff077c19 */ /* 0x000fe20008011607 */
[----:B------:R-:W-:Y:S02]  /*8c50*/  ULDC UR8, c[0x0][0x708] ;  /* 0x0001c20000087ab9 */ /* 0x000fe40000000800 */
[----:B--2---:R-:W-:Y:S01]  /*8c60*/  @P3 IMAD R18, R22, R6, R19 ;  /* 0x0000000616123224 */ /* 0x004fe200078e0213 */
[--C-:B------:R-:W-:Y:S02]  /*8c70*/  SHF.R.U64 R22, R20, UR8, R7.reuse ;  /* 0x0000000814167c19 */ /* 0x100fe40008001207 */
[----:B------:R-:W-:Y:S01]  /*8c80*/  SHF.R.U32.HI R7, RZ, UR8, R7 ;  /* 0x00000008ff077c19 */ /* 0x000fe20008011607 */
[----:B------:R-:W-:-:S03]  /*8c90*/  ULDC UR8, c[0x0][0x758] ;  /* 0x0001d60000087ab9 */ /* 0x000fc60000000800 */
[--C-:B------:R-:W-:Y:S02]  /*8ca0*/  SHF.R.U64 R19, R22, UR8, R7.reuse ;  /* 0x0000000816137c19 */ /* 0x100fe40008001207 */
[----:B------:R-:W-:-:S03]  /*8cb0*/  SHF.R.U32.HI R21, RZ, UR8, R7 ;  /* 0x00000008ff157c19 */ /* 0x000fc60008011607 */
[----:B------:R-:W-:Y:S02]  /*8cc0*/  IMAD.MOV.U32 R8, RZ, RZ, R19 ;  /* 0x000000ffff087224 */ /* 0x000fe400078e0013 */
[----:B------:R-:W-:Y:S01]  /*8cd0*/  IMAD.MOV.U32 R7, RZ, RZ, R21 ;  /* 0x000000ffff077224 */ /* 0x000fe200078e0015 */
[----:B------:R-:W-:Y:S06]  /*8ce0*/  @!P0 BRA `(.L_x_170) ;  /* 0x00000000002c8947 */ /* 0x000fec0003800000 */
        /* <DEDUP_REMOVED lines=9> */
[----:B------:R-:W-:-:S04]  /*8d80*/  IMAD.WIDE.U32.X R6, R21, UR11, R6, P1 ;  /* 0x0000000b15067c25 */ /* 0x000fc800088e0406 */
[----:B------:R-:W-:-:S07]  /*8d90*/  IMAD.MOV.U32 R8, RZ, RZ, R6 ;  /* 0x000000ffff087224 */ /* 0x000fce00078e0006 */
.L_x_170:
[----:B------:R-:W-:Y:S01]  /*8da0*/  ULDC UR8, c[0x0][0x748] ;  /* 0x0001d20000087ab9 */ /* 0x000fe20000000800 */
[----:B------:R-:W-:Y:S01]  /*8db0*/  LOP3.LUT R6, R22, UR6, RZ, 0xc0, !PT ;  /* 0x0000000616067c12 */ /* 0x000fe2000f8ec0ff */
[----:B------:R-:W-:Y:S01]  /*8dc0*/  ULDC UR9, c[0x0][0x710] ;  /* 0x0001c40000097ab9 */ /* 0x000fe20000000800 */
[----:B------:R-:W-:Y:S01]  /*8dd0*/  SHF.R.U64 R7, R8, UR8, R7 ;  /* 0x0000000808077c19 */ /* 0x000fe20008001207 */
[----:B------:R-:W-:Y:S01]  /*8de0*/  ULDC UR8, c[0x0][0x738] ;  /* 0x0001ce0000087ab9 */ /* 0x000fe20000000800 */
[----:B------:R-:W-:-:S03]  /*8df0*/  LOP3.LUT R9, R20, UR4, RZ, 0xc0, !PT ;  /* 0x0000000414097c12 */ /* 0x000fc6000f8ec0ff */
[----:B------:R-:W-:Y:S02]  /*8e00*/  IMAD.MOV R8, RZ, RZ, -R7 ;  /* 0x000000ffff087224 */ /* 0x000fe400078e0a07 */
[----:B------:R-:W-:Y:S02]  /*8e10*/  IMAD R7, R7, UR5, R6 ;  /* 0x0000000507077c24 */ /* 0x000fe4000f8e0206 */
[----:B------:R-:W-:Y:S01]  /*8e20*/  IMAD R6, R8, UR8, R19 ;  /* 0x0000000808067c24 */ /* 0x000fe2000f8e0213 */
[----:B------:R-:W-:Y:S01]  /*8e30*/  ULDC UR8, c[0x0][0x700] ;  /* 0x0001c00000087ab9 */ /* 0x000fe20000000800 */
[----:B------:R-:W-:Y:S02]  /*8e40*/  IMAD R19, R7, UR9, R18 ;  /* 0x0000000907137c24 */ /* 0x000fe4000f8e0212 */
[----:B------:R-:W-:Y:S02]  /*8e50*/  IMAD R8, R6, UR8, R9 ;  /* 0x0000000806087c24 */ /* 0x000fe4000f8e0209 */
[----:B------:R-:W-:-:S03]  /*8e60*/  IMAD.MOV.U32 R7, RZ, RZ, 0x1 ;  /* 0x00000001ff077424 */ /* 0x000fc600078e00ff */
[----:B------:R-:W-:Y:S02]  /*8e70*/  SEL R18, R8, R19, !P3 ;  /* 0x0000001308127207 */ /* 0x000fe40005800000 */
[----:B------:R-:W-:Y:S02]  /*8e80*/  PRMT R6, R7, 0x7610, R6 ;  /* 0x0000761007067816 */ /* 0x000fe40000000006 */
[----:B------:R-:W-:-:S07]  /*8e90*/  SEL R19, R19, R8, !P3 ;  /* 0x0000000813137207 */ /* 0x000fce0005800000 */
.L_x_168:
[----:B------:R-:W-:Y:S05]  /*8ea0*/  BSYNC B1 ;  /* 0x0000000000017941 */ /* 0x000fea0003800000 */
.L_x_167:
[----:B------:R-:W-:-:S13]  /*8eb0*/  LOP3.LUT P0, RZ, R6, 0xff, RZ, 0xc0, !PT ;  /* 0x000000ff06ff7812 */ /* 0x000fda000780c0ff */
[----:B------:R-:W-:Y:S05]  /*8ec0*/  @P0 BRA `(.L_x_171) ;  /* 0xfffffff400080947 */ /* 0x000fea000383ffff */
[----:B------:R-:W-:Y:S05]  /*8ed0*/  BSYNC B0 ;  /* 0x0000000000007941 */ /* 0x000fea0003800000 */
.L_x_160:
[----:B------:R-:W-:-:S03]  /*8ee0*/  UMOV UR8, 0xffffffff ;  /* 0xffffffff00087882 */ /* 0x000fc60000000000 */
[----:B------:R-:W-:Y:S05]  /*8ef0*/  BRA.DIV UR8, `(.L_x_172) ;  /* 0x0000000608947947 */ /* 0x000fea000b800000 */
[----:B------:R-:W-:-:S13]  /*8f00*/  ELECT P0, URZ, PT ;  /* 0x00000000003f782f */ /* 0x000fda0003800000 */
.L_x_190:
[----:B------:R-:W-:Y:S04]  /*8f10*/  BSSY B0, `(.L_x_173) ;  /* 0x000004f000007945 */ /* 0x000fe80003800000 */
[----:B------:R-:W-:Y:S05]  /*8f20*/  @!P0 BRA `(.L_x_174) ;  /* 0x0000000400348947 */ /* 0x000fea0003800000 */
[----:B------:R-:W-:-:S04]  /*8f30*/  LOP3.LUT R4, R4, 0x2, RZ, 0xfc, !PT ;  /* 0x0000000204047812 */ /* 0x000fc800078efcff */
[----:B------:R-:W-:-:S13]  /*8f40*/  ISETP.NE.AND P0, PT, R4, 0x3, PT ;  /* 0x000000030400780c */ /* 0x000fda0003f05270 */
[----:B------:R-:W-:Y:S05]  /*8f50*/  @!P0 BRA `(.L_x_175) ;  /* 0x0000000000048947 */ /* 0x000fea0003800000 */
[----:B------:R-:W-:Y:S01]  /*8f60*/  BPT.TRAP 0x1 ;  /* 0x000000040000795c */ /* 0x000fe20000300000 */
.L_x_175:
[----:B------:R-:W0:Y:S01]  /*8f70*/  S2R R3, SR_CgaCtaId ;  /* 0x0000000000037919 */ /* 0x000e220000008800 */
[----:B------:R-:W-:Y:S02]  /*8f80*/  MOV R0, 0x400 ;  /* 0x0000040000007802 */ /* 0x000fe40000000f00 */
[----:B------:R-:W-:Y:S02]  /*8f90*/  SHF.L.U32 R2, R15, 0x1f, RZ ;  /* 0x0000001f0f027819 */ /* 0x000fe400000006ff */
[----:B0-----:R-:W-:-:S05]  /*8fa0*/  LEA R3, R3, R0, 0x18 ;  /* 0x0000000003037211 */ /* 0x001fca00078ec0ff */
[----:B------:R-:W-:-:S04]  /*8fb0*/  VIADD R3, R3, 0x40 ;  /* 0x0000004003037836 */ /* 0x000fc80000000000 */
[C---:B------:R-:W-:Y:S02]  /*8fc0*/  IMAD R5, R14.reuse, 0x8, R3 ;  /* 0x000000080e057824 */ /* 0x040fe400078e0203 */
[----:B------:R-:W-:Y:S02]  /*8fd0*/  VIADD R14, R14, 0x1 ;  /* 0x000000010e0e7836 */ /* 0x000fe40000000000 */
[----:B------:R-:W0:Y:S03]  /*8fe0*/  SYNCS.PHASECHK.TRANS64.TRYWAIT P0, [R5+URZ], R2 ;  /* 0x00000002050075a7 */ /* 0x000e26000800017f */
[----:B------:R-:W-:-:S04]  /*8ff0*/  ISETP.NE.AND P1, PT, R14, 0x8, PT ;  /* 0x000000080e00780c */ /* 0x000fc80003f25270 */
[----:B------:R-:W-:Y:S02]  /*9000*/  SEL R0, RZ, 0x1, P1 ;  /* 0x00000001ff007807 */ /* 0x000fe40000800000 */
[----:B------:R-:W-:Y:S02]  /*9010*/  SEL R14, R14, RZ, P1 ;  /* 0x000000ff0e0e7207 */ /* 0x000fe40000800000 */
[----:B------:R-:W-:-:S03]  /*9020*/  LOP3.LUT R15, R15, R0, RZ, 0x3c, !PT ;  /* 0x000000000f0f7212 */ /* 0x000fc600078e3cff */
[----:B------:R-:W-:Y:S01]  /*9030*/  IMAD R7, R14, 0x8, R3 ;  /* 0x000000080e077824 */ /* 0x000fe200078e0203 */
[----:B------:R-:W-:Y:S01]  /*9040*/  SHF.L.U32 R4, R15, 0x1f, RZ ;  /* 0x0000001f0f047819 */ /* 0x000fe200000006ff */
[----:B0-----:R-:W-:Y:S06]  /*9050*/  @!P0 BRA `(.L_x_176) ;  /* 0x00000004005c8947 */ /* 0x001fec0003800000 */
.L_x_191:
[----:B------:R-:W1:Y:S01]  /*9060*/  SYNCS.PHASECHK.TRANS64.TRYWAIT P0, [R7+URZ], R4 ;  /* 0x00000004070075a7 */ /* 0x000e62000800017f */
[----:B------:R-:W-:-:S05]  /*9070*/  VIADD R0, R14, 0x1 ;  /* 0x000000010e007836 */ /* 0x000fca0000000000 */
[----:B------:R-:W-:-:S04]  /*9080*/  ISETP.NE.AND P1, PT, R0, 0x8, PT ;  /* 0x000000080000780c */ /* 0x000fc80003f25270 */
[----:B0-----:R-:W-:Y:S02]  /*9090*/  SEL R2, RZ, 0x1, P1 ;  /* 0x00000001ff027807 */ /* 0x001fe40000800000 */
[----:B------:R-:W-:Y:S02]  /*90a0*/  SEL R0, R0, RZ, P1 ;  /* 0x000000ff00007207 */ /* 0x000fe40000800000 */
[----:B------:R-:W-:-:S03]  /*90b0*/  LOP3.LUT R15, R15, R2, RZ, 0x3c, !PT ;  /* 0x000000020f0f7212 */ /* 0x000fc600078e3cff */
[----:B------:R-:W-:Y:S01]  /*90c0*/  IMAD R6, R0, 0x8, R3 ;  /* 0x0000000800067824 */ /* 0x000fe200078e0203 */
[----:B------:R-:W-:Y:S01]  /*90d0*/  SHF.L.U32 R5, R15, 0x1f, RZ ;  /* 0x0000001f0f057819 */ /* 0x000fe200000006ff */
[----:B-1----:R-:W-:Y:S06]  /*90e0*/  @!P0 BRA `(.L_x_177) ;  /* 0x00000004004c8947 */ /* 0x002fec0003800000 */
.L_x_192:
[----:B------:R-:W1:Y:S01]  /*90f0*/  SYNCS.PHASECHK.TRANS64.TRYWAIT P0, [R6+URZ], R5 ;  /* 0x00000005060075a7 */ /* 0x000e62000800017f */
[----:B------:R-:W-:-:S05]  /*9100*/  VIADD R0, R0, 0x1 ;  /* 0x0000000100007836 */ /* 0x000fca0000000000 */
[----:B------:R-:W-:-:S04]  /*9110*/  ISETP.NE.AND P1, PT, R0, 0x8, PT ;  /* 0x000000080000780c */ /* 0x000fc80003f25270 */
[----:B------:R-:W-:Y:S02]  /*9120*/  SEL R2, RZ, 0x1, P1 ;  /* 0x00000001ff027807 */ /* 0x000fe40000800000 */
[----:B------:R-:W-:Y:S02]  /*9130*/  SEL R0, R0, RZ, P1 ;  /* 0x000000ff00007207 */ /* 0x000fe40000800000 */
[----:B------:R-:W-:-:S03]  /*9140*/  LOP3.LUT R15, R15, R2, RZ, 0x3c, !PT ;  /* 0x000000020f0f7212 */ /* 0x000fc600078e3cff */
[----:B0-----:R-:W-:Y:S01]  /*9150*/  IMAD R7, R0, 0x8, R3 ;  /* 0x0000000800077824 */ /* 0x001fe200078e0203 */
[----:B------:R-:W-:Y:S01]  /*9160*/  SHF.L.U32 R4, R15, 0x1f, RZ ;  /* 0x0000001f0f047819 */ /* 0x000fe200000006ff */
[----:B-1----:R-:W-:Y:S06]  /*9170*/  @!P0 BRA `(.L_x_178) ;  /* 0x00000004003c8947 */ /* 0x002fec0003800000 */
.L_x_193:
        /* <DEDUP_REMOVED lines=9> */
.L_x_194:
        /* <DEDUP_REMOVED lines=9> */
.L_x_195:
        /* <DEDUP_REMOVED lines=9> */
.L_x_196:
[----:B------:R-:W1:Y:S01]  /*9330*/  SYNCS.PHASECHK.TRANS64.TRYWAIT P0, [R6+URZ], R5 ;  /* 0x00000005060075a7 */ /* 0x000e62000800017f */
[----:B------:R-:W-:-:S05]  /*9340*/  VIADD R0, R0, 0x1 ;  /* 0x0000000100007836 */ /* 0x000fca0000000000 */
[----:B------:R-:W-:-:S04]  /*9350*/  ISETP.NE.AND P1, PT, R0, 0x8, PT ;  /* 0x000000080000780c */ /* 0x000fc80003f25270 */
[----:B------:R-:W-:Y:S02]  /*9360*/  SEL R2, RZ, 0x1, P1 ;  /* 0x00000001ff027807 */ /* 0x000fe40000800000 */
[----:B------:R-:W-:Y:S02]  /*9370*/  SEL R0, R0, RZ, P1 ;  /* 0x000000ff00007207 */ /* 0x000fe40000800000 */
[----:B------:R-:W-:Y:S01]  /*9380*/  LOP3.LUT R2, R15, R2, RZ, 0x3c, !PT ;  /* 0x000000020f027212 */ /* 0x000fe200078e3cff */
[----:B-1----:R-:W-:Y:S06]  /*9390*/  @!P0 BRA `(.L_x_182) ;  /* 0x0000000400048947 */ /* 0x002fec0003800000 */
.L_x_197:
[----:B------:R-:W-:Y:S01]  /*93a0*/  IMAD R3, R0, 0x8, R3 ;  /* 0x0000000800037824 */ /* 0x000fe200078e0203 */
[----:B------:R-:W-:-:S07]  /*93b0*/  SHF.L.U32 R0, R2, 0x1f, RZ ;  /* 0x0000001f02007819 */ /* 0x000fce00000006ff */
.L_x_183:
[----:B--2---:R2:W3:Y:S02]  /*93c0*/  SYNCS.PHASECHK.TRANS64.TRYWAIT P0, [R3+URZ], R0 ;  /* 0x00000000030075a7 */ /* 0x0044e4000800017f */
[----:B---3--:R-:W-:Y:S05]  /*93d0*/  @!P0 NANOSLEEP.SYNCS 0x989680 ;  /* 0x009896800000895d */ /* 0x008fea0003900000 */
[----:B------:R-:W3:Y:S02]  /*93e0*/  @!P0 SYNCS.PHASECHK.TRANS64 P0, [R3+URZ], R0 ;  /* 0x00000000030085a7 */ /* 0x000ee4000800007f */
[----:B---3--:R-:W-:Y:S05]  /*93f0*/  @!P0 BRA `(.L_x_183) ;  /* 0xfffffffc00f08947 */ /* 0x008fea000383ffff */
.L_x_174:
[----:B------:R-:W-:Y:S05]  /*9400*/  BSYNC B0 ;  /* 0x0000000000007941 */ /* 0x000fea0003800000 */
.L_x_173:
[----:B------:R-:W-:Y:S05]  /*9410*/  EXIT ;  /* 0x000000000000794d */ /* 0x000fea0003800000 */
.L_x_22:
[----:B-1----:R-:W-:-:S04]  /*9420*/  IMAD.U32 R204, RZ, RZ, UR11 ;  /* 0x0000000bffcc7e24 */ /* 0x002fc8000f8e00ff */
[----:B------:R1:W3:Y:S03]  /*9430*/  SYNCS.PHASECHK.TRANS64.TRYWAIT P0, [R204+URZ], R17 ;  /* 0x00000011cc0075a7 */ /* 0x0002e6000800017f */
[----:B---3--:R-:W-:Y:S05]  /*9440*/  @!P0 NANOSLEEP.SYNCS 0x989680 ;  /* 0x009896800000895d */ /* 0x008fea0003900000 */
[----:B------:R-:W3:Y:S02]  /*9450*/  @!P0 SYNCS.PHASECHK.TRANS64 P0, [R204+URZ], R17 ;  /* 0x00000011cc0085a7 */ /* 0x000ee4000800007f */
[----:B---3--:R-:W-:Y:S05]  /*9460*/  @!P0 BRA `(.L_x_22) ;  /* 0xfffffffc00ec8947 */ /* 0x008fea000383ffff */
[----:B------:R-:W-:Y:S05]  /*9470*/  BRA `(.L_x_21) ;  /* 0xffffff8400cc7947 */ /* 0x000fea000383ffff */
.L_x_161:
[----:B------:R-:W-:Y:S01]  /*9480*/  BSSY B1, `(.L_x_184) ;  /* 0x0000006000017945 */ /* 0x000fe20003800000 */
[----:B------:R-:W-:-:S07]  /*9490*/  IMAD.MOV.U32 R6, RZ, RZ, -0x1 ;  /* 0xffffffffff067424 */ /* 0x000fce00078e00ff */
[----:B------:R-:W-:Y:S05]  /*94a0*/  WARPSYNC.COLLECTIVE R6, `(.L_x_185) ;  /* 0x00000000060c7348 */ /* 0x000fea0003c00000 */
[----:B------:R-:W-:Y:S02]  /*94b0*/  ELECT P0, UR62, PT ;  /* 0x00000000003e782f */ /* 0x000fe40003800000 */
[----:B------:R-:W-:Y:S01]  /*94c0*/  MOV R6, UR62 ;  /* 0x0000003e00067c02 */ /* 0x000fe20008000f00 */
[----:B------:R-:W-:Y:S10]  /*94d0*/  ENDCOLLECTIVE ;  /* 0x000000000000791b */ /* 0x000ff40003800000 */
.L_x_185:
[----:B------:R-:W-:Y:S05]  /*94e0*/  BSYNC B1 ;  /* 0x0000000000017941 */ /* 0x000fea0003800000 */
.L_x_184:
[----:B------:R-:W-:Y:S05]  /*94f0*/  BRA `(.L_x_186) ;  /* 0xffffffec00887947 */ /* 0x000fea000383ffff */
.L_x_164:
[----:B0-----:R0:W1:Y:S02]  /*9500*/  SYNCS.PHASECHK.TRANS64.TRYWAIT P0, [R21+URZ+0x40], R8 ;  /* 0x00004008150075a7 */ /* 0x001064000800017f */
[----:B-1----:R-:W-:Y:S05]  /*9510*/  @!P0 NANOSLEEP.SYNCS 0x989680 ;  /* 0x009896800000895d */ /* 0x002fea0003900000 */
[----:B------:R-:W1:Y:S02]  /*9520*/  @!P0 SYNCS.PHASECHK.TRANS64 P0, [R21+URZ+0x40], R8 ;  /* 0x00004008150085a7 */ /* 0x000e64000800007f */
[----:B-1----:R-:W-:Y:S05]  /*9530*/  @!P0 BRA `(.L_x_164) ;  /* 0xfffffffc00f08947 */ /* 0x002fea000383ffff */
[----:B------:R-:W-:Y:S05]  /*9540*/  BRA `(.L_x_187) ;  /* 0xffffffec00c87947 */ /* 0x000fea000383ffff */
.L_x_172:
[----:B------:R-:W-:Y:S01]  /*9550*/  BSSY B0, `(.L_x_188) ;  /* 0x0000006000007945 */ /* 0x000fe20003800000 */
[----:B------:R-:W-:-:S07]  /*9560*/  IMAD.MOV.U32 R6, RZ, RZ, -0x1 ;  /* 0xffffffffff067424 */ /* 0x000fce00078e00ff */
[----:B------:R-:W-:Y:S05]  /*9570*/  WARPSYNC.COLLECTIVE R6, `(.L_x_189) ;  /* 0x00000000060c7348 */ /* 0x000fea0003c00000 */
[----:B------:R-:W-:Y:S02]  /*9580*/  ELECT P0, UR62, PT ;  /* 0x00000000003e782f */ /* 0x000fe40003800000 */
[----:B------:R-:W-:Y:S01]  /*9590*/  MOV R6, UR62 ;  /* 0x0000003e00067c02 */ /* 0x000fe20008000f00 */
[----:B------:R-:W-:Y:S10]  /*95a0*/  ENDCOLLECTIVE ;  /* 0x000000000000791b */ /* 0x000ff40003800000 */
.L_x_189:
[----:B------:R-:W-:Y:S05]  /*95b0*/  BSYNC B0 ;  /* 0x0000000000007941 */ /* 0x000fea0003800000 */
.L_x_188:
[----:B------:R-:W-:Y:S05]  /*95c0*/  BRA `(.L_x_190) ;  /* 0xfffffff800507947 */ /* 0x000fea000383ffff */
.L_x_176:
[----:B0-----:R0:W1:Y:S02]  /*95d0*/  SYNCS.PHASECHK.TRANS64.TRYWAIT P0, [R5+URZ], R2 ;  /* 0x00000002050075a7 */ /* 0x001064000800017f */
[----:B-1----:R-:W-:Y:S05]  /*95e0*/  @!P0 NANOSLEEP.SYNCS 0x989680 ;  /* 0x009896800000895d */ /* 0x002fea0003900000 */
[----:B------:R-:W1:Y:S02]  /*95f0*/  @!P0 SYNCS.PHASECHK.TRANS64 P0, [R5+URZ], R2 ;  /* 0x00000002050085a7 */ /* 0x000e64000800007f */
[----:B-1----:R-:W-:Y:S05]  /*9600*/  @!P0 BRA `(.L_x_176) ;  /* 0xfffffffc00f08947 */ /* 0x002fea000383ffff */
[----:B------:R-:W-:Y:S05]  /*9610*/  BRA `(.L_x_191) ;  /* 0xfffffff800907947 */ /* 0x000fea000383ffff */
.L_x_177:
[----:B0-----:R0:W1:Y:S02]  /*9620*/  SYNCS.PHASECHK.TRANS64.TRYWAIT P0, [R7+URZ], R4 ;  /* 0x00000004070075a7 */ /* 0x001064000800017f */
[----:B-1----:R-:W-:Y:S05]  /*9630*/  @!P0 NANOSLEEP.SYNCS 0x989680 ;  /* 0x009896800000895d */ /* 0x002fea0003900000 */
[----:B------:R-:W1:Y:S02]  /*9640*/  @!P0 SYNCS.PHASECHK.TRANS64 P0, [R7+URZ], R4 ;  /* 0x00000004070085a7 */ /* 0x000e64000800007f */
[----:B-1----:R-:W-:Y:S05]  /*9650*/  @!P0 BRA `(.L_x_177) ;  /* 0xfffffffc00f08947 */ /* 0x002fea000383ffff */
[----:B------:R-:W-:Y:S05]  /*9660*/  BRA `(.L_x_192) ;  /* 0xfffffff800a07947 */ /* 0x000fea000383ffff */
.L_x_178:
[----:B0-----:R0:W1:Y:S02]  /*9670*/  SYNCS.PHASECHK.TRANS64.TRYWAIT P0, [R6+URZ], R5 ;  /* 0x00000005060075a7 */ /* 0x001064000800017f */
[----:B-1----:R-:W-:Y:S05]  /*9680*/  @!P0 NANOSLEEP.SYNCS 0x989680 ;  /* 0x009896800000895d */ /* 0x002fea0003900000 */
[----:B------:R-:W1:Y:S02]  /*9690*/  @!P0 SYNCS.PHASECHK.TRANS64 P0, [R6+URZ], R5 ;  /* 0x00000005060085a7 */ /* 0x000e64000800007f */
[----:B-1----:R-:W-:Y:S05]  /*96a0*/  @!P0 BRA `(.L_x_178) ;  /* 0xfffffffc00f08947 */ /* 0x002fea000383ffff */
[----:B------:R-:W-:Y:S05]  /*96b0*/  BRA `(.L_x_193) ;  /* 0xfffffff800b07947 */ /* 0x000fea000383ffff */
.L_x_179:
[----:B0-----:R0:W1:Y:S02]  /*96c0*/  SYNCS.PHASECHK.TRANS64.TRYWAIT P0, [R7+URZ], R4 ;  /* 0x00000004070075a7 */ /* 0x001064000800017f */
[----:B-1----:R-:W-:Y:S05]  /*96d0*/  @!P0 NANOSLEEP.SYNCS 0x989680 ;  /* 0x009896800000895d */ /* 0x002fea0003900000 */
[----:B------:R-:W1:Y:S02]  /*96e0*/  @!P0 SYNCS.PHASECHK.TRANS64 P0, [R7+URZ], R4 ;  /* 0x00000004070085a7 */ /* 0x000e64000800007f */
[----:B-1----:R-:W-:Y:S05]  /*96f0*/  @!P0 BRA `(.L_x_179) ;  /* 0xfffffffc00f08947 */ /* 0x002fea000383ffff */
[----:B------:R-:W-:Y:S05]  /*9700*/  BRA `(.L_x_194) ;  /* 0xfffffff800c07947 */ /* 0x000fea000383ffff */
.L_x_180:
[----:B0-----:R0:W1:Y:S02]  /*9710*/  SYNCS.PHASECHK.TRANS64.TRYWAIT P0, [R6+URZ], R5 ;  /* 0x00000005060075a7 */ /* 0x001064000800017f */
[----:B-1----:R-:W-:Y:S05]  /*9720*/  @!P0 NANOSLEEP.SYNCS 0x989680 ;  /* 0x009896800000895d */ /* 0x002fea0003900000 */
[----:B------:R-:W1:Y:S02]  /*9730*/  @!P0 SYNCS.PHASECHK.TRANS64 P0, [R6+URZ], R5 ;  /* 0x00000005060085a7 */ /* 0x000e64000800007f */
[----:B-1----:R-:W-:Y:S05]  /*9740*/  @!P0 BRA `(.L_x_180) ;  /* 0xfffffffc00f08947 */ /* 0x002fea000383ffff */
[----:B------:R-:W-:Y:S05]  /*9750*/  BRA `(.L_x_195) ;  /* 0xfffffff800d07947 */ /* 0x000fea000383ffff */
.L_x_181:
[----:B0-----:R0:W1:Y:S02]  /*9760*/  SYNCS.PHASECHK.TRANS64.TRYWAIT P0, [R7+URZ], R4 ;  /* 0x00000004070075a7 */ /* 0x001064000800017f */
[----:B-1----:R-:W-:Y:S05]  /*9770*/  @!P0 NANOSLEEP.SYNCS 0x989680 ;  /* 0x009896800000895d */ /* 0x002fea0003900000 */
[----:B------:R-:W1:Y:S02]  /*9780*/  @!P0 SYNCS.PHASECHK.TRANS64 P0, [R7+URZ], R4 ;  /* 0x00000004070085a7 */ /* 0x000e64000800007f */
[----:B-1----:R-:W-:Y:S05]  /*9790*/  @!P0 BRA `(.L_x_181) ;  /* 0xfffffffc00f08947 */ /* 0x002fea000383ffff */
[----:B------:R-:W-:Y:S05]  /*97a0*/  BRA `(.L_x_196) ;  /* 0xfffffff800e07947 */ /* 0x000fea000383ffff */
.L_x_182:
[----:B-1----:R1:W2:Y:S02]  /*97b0*/  SYNCS.PHASECHK.TRANS64.TRYWAIT P0, [R6+URZ], R5 ;  /* 0x00000005060075a7 */ /* 0x0022a4000800017f */
[----:B--2---:R-:W-:Y:S05]  /*97c0*/  @!P0 NANOSLEEP.SYNCS 0x989680 ;  /* 0x009896800000895d */ /* 0x004fea0003900000 */
[----:B------:R-:W2:Y:S02]  /*97d0*/  @!P0 SYNCS.PHASECHK.TRANS64 P0, [R6+URZ], R5 ;  /* 0x00000005060085a7 */ /* 0x000ea4000800007f */
[----:B--2---:R-:W-:Y:S05]  /*97e0*/  @!P0 BRA `(.L_x_182) ;  /* 0xfffffffc00f08947 */ /* 0x004fea000383ffff */
[----:B------:R-:W-:Y:S05]  /*97f0*/  BRA `(.L_x_197) ;  /* 0xfffffff800e87947 */ /* 0x000fea000383ffff */
.L_x_198:
[----:B------:R-:W-:-:S00]  /*9800*/  BRA `(.L_x_198) ;  /* 0xfffffffc00fc7947 */ /* 0x000fc0000383ffff */
[----:B------:R-:W-:-:S00]  /*9810*/  NOP ;  /* 0x0000000000007918 */ /* 0x000fc00000000000 */
        /* <DEDUP_REMOVED lines=14> */
.L_x_199:


//--------------------- .nv.shared._ZN7cutlass13device_kernelINS_4gemm6kernel13GemmUniversalIN4cute5tupleIJiiiiEEENS1_10collective13CollectiveMmaINS1_43MainloopSm90TmaGmmaWarpSpecializedSparseFP8ILi8ENS5_IJNS4_1CILi2EEENSA_ILi1EEESC_EEENS1_35KernelTmaWarpSpecializedCooperativeEEENS5_IJNSA_ILi128EEESG_SG_EEENS_12float_e4m3_tENS5_IJNS4_6LayoutINS5_IJiNS5_IJSB_iEEEiEEENS5_IJlNS5_IJSC_SB_EEElEEEEENSJ_INS5_IJNS5_IJNSA_ILi64EEEiEEENS5_IJSG_iEEEiEEENS5_IJNS5_IJSG_NSA_ILi8192EEEEEENS5_IJSC_lEEElEEEEEEEESI_NS5_IJlSC_lEEENS4_8TiledMMAINS4_8MMA_AtomIJNS4_4SM904GMMA6SPARSE32GMMA_64x128x64_F32E4M3E4M3_SS_TNILNS13_7ScaleInE1ELS16_1ELNS13_9SparseSelE0EEEEEENSJ_ISD_NS5_IJSC_NSA_ILi0EEES1A_EEEEENS5_IJNS4_10UnderscoreES1D_S1D_EEEEENS4_13SM90_TMA_LOADENS4_14ComposedLayoutINS4_7SwizzleILi2ELi4ELi3EEENS4_25smem_sparse_ptr_flag_bitsILi2ELi8EEENSJ_INS5_IJNS5_IJSC_NSA_ILi8EEEEEENS5_IJSB_SP_EEEEEENS5_IJNS5_IJS1A_SG_EEESM_EEEEEEEvNS4_8identityENS4_23SM90_TMA_LOAD_MULTICASTENS1H_INS1I_ILi3ELi4ELi3EEENS4_18smem_ptr_flag_bitsILi8EEENSJ_INS5_IJS1M_SG_EEENS5_IJSG_SC_EEEEEEEvS1U_EENS_8epilogue10collective6detail29Sm90TmaWarpSpecializedAdapterINS25_15DefaultEpilogueIfNS5_IJSC_llEEES29_NS24_6thread17LinearCombinationIfLi1EffLNS2A_9ScaleType4KindE0ELNS_15FloatRoundStyleE2EfEENS1_15EpilogueDefaultEEEEEvvEEEEvNT_6ParamsE --------------------------
	.section	.nv.shared._ZN7cutlass13device_kernelINS_4gemm6kernel13GemmUniversalIN4cute5tupleIJiiiiEEENS1_10collective13CollectiveMmaINS1_43MainloopSm90TmaGmmaWarpSpecializedSparseFP8ILi8ENS5_IJNS4_1CILi2EEENSA_ILi1EEESC_EEENS1_35KernelTmaWarpSpecializedCooperativeEEENS5_IJNSA_ILi128EEESG_SG_EEENS_12float_e4m3_tENS5_IJNS4_6LayoutINS5_IJiNS5_IJSB_iEEEiEEENS5_IJlNS5_IJSC_SB_EEElEEEEENSJ_INS5_IJNS5_IJNSA_ILi64EEEiEEENS5_IJSG_iEEEiEEENS5_IJNS5_IJSG_NSA_ILi8192EEEEEENS5_IJSC_lEEElEEEEEEEESI_NS5_IJlSC_lEEENS4_8TiledMMAINS4_8MMA_AtomIJNS4_4SM904GMMA6SPARSE32GMMA_64x128x64_F32E4M3E4M3_SS_TNILNS13_7ScaleInE1ELS16_1ELNS13_9SparseSelE0EEEEEENSJ_ISD_NS5_IJSC_NSA_ILi0EEES1A_EEEEENS5_IJNS4_10UnderscoreES1D_S1D_EEEEENS4_13SM90_TMA_LOADENS4_14ComposedLayoutINS4_7SwizzleILi2ELi4ELi3EEENS4_25smem_sparse_ptr_flag_bitsILi2ELi8EEENSJ_INS5_IJNS5_IJSC_NSA_ILi8EEEEEENS5_IJSB_SP_EEEEEENS5_IJNS5_IJS1A_SG_EEESM_EEEEEEEvNS4_8identityENS4_23SM90_TMA_LOAD_MULTICASTENS1H_INS1I_ILi3ELi4ELi3EEENS4_18smem_ptr_flag_bitsILi8EEENSJ_INS5_IJS1M_SG_EEENS5_IJSG_SC_EEEEEEEvS1U_EENS_8epilogue10collective6detail29Sm90TmaWarpSpecializedAdapterINS25_15DefaultEpilogueIfNS5_IJSC_llEEES29_NS24_6thread17LinearCombinationIfLi1EffLNS2A_9ScaleType4KindE0ELNS_15FloatRoundStyleE2EfEENS1_15EpilogueDefaultEEEEEvvEEEEvNT_6ParamsE,"aw",@nobits
	.sectionflags	@""
	.align	16
	.zero		1024


//--------------------- .nv.shared.reserved.0     --------------------------
	.section	.nv.shared.reserved.0,"aw",@nobits
	.weak		__nv_reservedSMEM_offset_0_alias
	.size		__nv_reservedSMEM_offset_0_alias, 0, 0
	.other		__nv_reservedSMEM_offset_0_alias,@"STO_CUDA_RESERVED_SHARED STV_DEFAULT"
__nv_reservedSMEM_offset_0_alias:
	.zero		0


//--------------------- .nv.global                --------------------------
	.section	.nv.global,"aw",@nobits
.nv.global:
	.type		_ZN39_INTERNAL_3971776c_4_k_cu_200ae1a4_27854cute1_E,@object
	.size		_ZN39_INTERNAL_3971776c_4_k_cu_200ae1a4_27854cute1_E,(_ZN39_INTERNAL_3971776c_4_k_cu_200ae1a4_27854cuda3std3__45__cpo6cbeginE - _ZN39_INTERNAL_3971776c_4_k_cu_200ae1a4_27854cute1_E)
_ZN39_INTERNAL_3971776c_4_k_cu_200ae1a4_27854cute1_E:
	.zero		1
	.type		_ZN39_INTERNAL_3971776c_4_k_cu_200ae1a4_27854cuda3std3__45__cpo6cbeginE,@object
	.size		_ZN39_INTERNAL_3971776c_4_k_cu_200ae1a4_27854cuda3std3__45__cpo6cbeginE,(_ZN39_INTERNAL_3971776c_4_k_cu_200ae1a4_27854cuda3std3__48in_placeE - _ZN39_INTERNAL_3971776c_4_k_cu_200ae1a4_27854cuda3std3__45__cpo6cbeginE)
_ZN39_INTERNAL_3971776c_4_k_cu_200ae1a4_27854cuda3std3__45__cpo6cbeginE:
	.zero		1
	.type		_ZN39_INTERNAL_3971776c_4_k_cu_200ae1a4_27854cuda3std3__48in_placeE,@object
	.size		_ZN39_INTERNAL_3971776c_4_k_cu_200ae1a4_27854cuda3std3__48in_placeE,(_ZN39_INTERNAL_3971776c_4_k_cu_200ae1a4_27854cuda3std6ranges3__45__cpo9iter_moveE - _ZN39_INTERNAL_3971776c_4_k_cu_200ae1a4_27854cuda3std3__48in_placeE)
_ZN39_INTERNAL_3971776c_4_k_cu_200ae1a4_27854cuda3std3__48in_placeE:
	.zero		1
	.type		_ZN39_INTERNAL_3971776c_4_k_cu_200ae1a4_27854cuda3std6ranges3__45__cpo9iter_moveE,@object
	.size		_ZN39_INTERNAL_3971776c_4_k_cu_200ae1a4_27854cuda3std6ranges3__45__cpo9iter_moveE,(_ZN39_INTERNAL_3971776c_4_k_cu_200ae1a4_27854cuda3std3__45__cpo5beginE - _ZN39_INTERNAL_3971776c_4_k_cu_200ae1a4_27854cuda3std6ranges3__45__cpo9iter_moveE)
_ZN39_INTERNAL_3971776c_4_k_cu_200ae1a4_27854cuda3std6ranges3__45__cpo9iter_moveE:
	.zero		1
	.type		_ZN39_INTERNAL_3971776c_4_k_cu_200ae1a4_27854cuda3std3__45__cpo5beginE,@object
	.size		_ZN39_INTERNAL_3971776c_4_k_cu_200ae1a4_27854cuda3std3__45__cpo5beginE,(_ZN39_INTERNAL_3971776c_4_k_cu_200ae1a4_27854cuda3std3__441_GLOBAL__N__3971776c_4_k_cu_200ae1a4_27856ignoreE - _ZN39_INTERNAL_3971776c_4_k_cu_200ae1a4_27854cuda3std3__45__cpo5beginE)
_ZN39_INTERNAL_3971776c_4_k_cu_200ae1a4_27854cuda3std3__45__cpo5beginE:
	.zero		1
	.type		_ZN39_INTERNAL_3971776c_4_k_cu_200ae1a4_27854cuda3std3__441_GLOBAL__N__3971776c_4_k_cu_200ae1a4_27856ignoreE,@object
	.size		_ZN39_INTERNAL_3971776c_4_k_cu_200ae1a4_27854cuda3std3__441_GLOBAL__N__3971776c_4_k_cu_200ae1a4_27856ignoreE,(_ZN39_INTERNAL_3971776c_4_k_cu_200ae1a4_27854cute7productE - _ZN39_INTERNAL_3971776c_4_k_cu_200ae1a4_27854cuda3std3__441_GLOBAL__N__3971776c_4_k_cu_200ae1a4_27856ignoreE)
_ZN39_INTERNAL_3971776c_4_k_cu_200ae1a4_27854cuda3std3__441_GLOBAL__N__3971776c_4_k_cu_200ae1a4_27856ignoreE:
	.zero		1
	.type		_ZN39_INTERNAL_3971776c_4_k_cu_200ae1a4_27854cute7productE,@object
	.size		_ZN39_INTERNAL_3971776c_4_k_cu_200ae1a4_27854cute7productE,(_ZN39_INTERNAL_3971776c_4_k_cu_200ae1a4_27854cuda3std3__45__cpo3endE - _ZN39_INTERNAL_3971776c_4_k_cu_200ae1a4_27854cute7productE)
_ZN39_INTERNAL_3971776c_4_k_cu_200ae1a4_27854cute7productE:
	.zero		1
	.type		_ZN39_INTERNAL_3971776c_4_k_cu_200ae1a4_27854cuda3std3__45__cpo3endE,@object
	.size		_ZN39_INTERNAL_3971776c_4_k_cu_200ae1a4_27854cuda3std3__45__cpo3endE,(_ZN39_INTERNAL_3971776c_4_k_cu_200ae1a4_27854cuda3std3__419piecewise_constructE - _ZN39_INTERNAL_3971776c_4_k_cu_200ae1a4_27854cuda3std3__45__cpo3endE)
_ZN39_INTERNAL_3971776c_4_k_cu_200ae1a4_27854cuda3std3__45__cpo3endE:
	.zero		1
	.type		_ZN39_INTERNAL_3971776c_4_k_cu_200ae1a4_27854cuda3std3__419piecewise_constructE,@object
	.size		_ZN39_INTERNAL_3971776c_4_k_cu_200ae1a4_27854cuda3std3__419piecewise_constructE,(_ZN39_INTERNAL_3971776c_4_k_cu_200ae1a4_27854cuda3std3__45__cpo4cendE - _ZN39_INTERNAL_3971776c_4_k_cu_200ae1a4_27854cuda3std3__419piecewise_constructE)
_ZN39_INTERNAL_3971776c_4_k_cu_200ae1a4_27854cuda3std3__419piecewise_constructE:
	.zero		1
	.type		_ZN39_INTERNAL_3971776c_4_k_cu_200ae1a4_27854cuda3std3__45__cpo4cendE,@object
	.size		_ZN39_INTERNAL_3971776c_4_k_cu_200ae1a4_27854cuda3std3__45__cpo4cendE,(_ZN39_INTERNAL_3971776c_4_k_cu_200ae1a4_27854cuda3std6ranges3__45__cpo4swapE - _ZN39_INTERNAL_3971776c_4_k_cu_200ae1a4_27854cuda3std3__45__cpo4cendE)
_ZN39_INTERNAL_3971776c_4_k_cu_200ae1a4_27854cuda3std3__45__cpo4cendE:
	.zero		1
	.type		_ZN39_INTERNAL_3971776c_4_k_cu_200ae1a4_27854cuda3std6ranges3__45__cpo4swapE,@object
	.size		_ZN39_INTERNAL_3971776c_4_k_cu_200ae1a4_27854cuda3std6ranges3__45__cpo4swapE,(.L_7 - _ZN39_INTERNAL_3971776c_4_k_cu_200ae1a4_27854cuda3std6ranges3__45__cpo4swapE)
_ZN39_INTERNAL_3971776c_4_k_cu_200ae1a4_27854cuda3std6ranges3__45__cpo4swapE:
	.zero		1
.L_7:


//--------------------- .nv.constant0._ZN7cutlass13device_kernelINS_4gemm6kernel13GemmUniversalIN4cute5tupleIJiiiiEEENS1_10collective13CollectiveMmaINS1_43MainloopSm90TmaGmmaWarpSpecializedSparseFP8ILi8ENS5_IJNS4_1CILi2EEENSA_ILi1EEESC_EEENS1_35KernelTmaWarpSpecializedCooperativeEEENS5_IJNSA_ILi128EEESG_SG_EEENS_12float_e4m3_tENS5_IJNS4_6LayoutINS5_IJiNS5_IJSB_iEEEiEEENS5_IJlNS5_IJSC_SB_EEElEEEEENSJ_INS5_IJNS5_IJNSA_ILi64EEEiEEENS5_IJSG_iEEEiEEENS5_IJNS5_IJSG_NSA_ILi8192EEEEEENS5_IJSC_lEEElEEEEEEEESI_NS5_IJlSC_lEEENS4_8TiledMMAINS4_8MMA_AtomIJNS4_4SM904GMMA6SPARSE32GMMA_64x128x64_F32E4M3E4M3_SS_TNILNS13_7ScaleInE1ELS16_1ELNS13_9SparseSelE0EEEEEENSJ_ISD_NS5_IJSC_NSA_ILi0EEES1A_EEEEENS5_IJNS4_10UnderscoreES1D_S1D_EEEEENS4_13SM90_TMA_LOADENS4_14ComposedLayoutINS4_7SwizzleILi2ELi4ELi3EEENS4_25smem_sparse_ptr_flag_bitsILi2ELi8EEENSJ_INS5_IJNS5_IJSC_NSA_ILi8EEEEEENS5_IJSB_SP_EEEEEENS5_IJNS5_IJS1A_SG_EEESM_EEEEEEEvNS4_8identityENS4_23SM90_TMA_LOAD_MULTICASTENS1H_INS1I_ILi3ELi4ELi3EEENS4_18smem_ptr_flag_bitsILi8EEENSJ_INS5_IJS1M_SG_EEENS5_IJSG_SC_EEEEEEEvS1U_EENS_8epilogue10collective6detail29Sm90TmaWarpSpecializedAdapterINS25_15DefaultEpilogueIfNS5_IJSC_llEEES29_NS24_6thread17LinearCombinationIfLi1EffLNS2A_9ScaleType4KindE0ELNS_15FloatRoundStyleE2EfEENS1_15EpilogueDefaultEEEEEvvEEEEvNT_6ParamsE --------------------------
	.section	.nv.constant0._ZN7cutlass13device_kernelINS_4gemm6kernel13GemmUniversalIN4cute5tupleIJiiiiEEENS1_10collective13CollectiveMmaINS1_43MainloopSm90TmaGmmaWarpSpecializedSparseFP8ILi8ENS5_IJNS4_1CILi2EEENSA_ILi1EEESC_EEENS1_35KernelTmaWarpSpecializedCooperativeEEENS5_IJNSA_ILi128EEESG_SG_EEENS_12float_e4m3_tENS5_IJNS4_6LayoutINS5_IJiNS5_IJSB_iEEEiEEENS5_IJlNS5_IJSC_SB_EEElEEEEENSJ_INS5_IJNS5_IJNSA_ILi64EEEiEEENS5_IJSG_iEEEiEEENS5_IJNS5_IJSG_NSA_ILi8192EEEEEENS5_IJSC_lEEElEEEEEEEESI_NS5_IJlSC_lEEENS4_8TiledMMAINS4_8MMA_AtomIJNS4_4SM904GMMA6SPARSE32GMMA_64x128x64_F32E4M3E4M3_SS_TNILNS13_7ScaleInE1ELS16_1ELNS13_9SparseSelE0EEEEEENSJ_ISD_NS5_IJSC_NSA_ILi0EEES1A_EEEEENS5_IJNS4_10UnderscoreES1D_S1D_EEEEENS4_13SM90_TMA_LOADENS4_14ComposedLayoutINS4_7SwizzleILi2ELi4ELi3EEENS4_25smem_sparse_ptr_flag_bitsILi2ELi8EEENSJ_INS5_IJNS5_IJSC_NSA_ILi8EEEEEENS5_IJSB_SP_EEEEEENS5_IJNS5_IJS1A_SG_EEESM_EEEEEEEvNS4_8identityENS4_23SM90_TMA_LOAD_MULTICASTENS1H_INS1I_ILi3ELi4ELi3EEENS4_18smem_ptr_flag_bitsILi8EEENSJ_INS5_IJS1M_SG_EEENS5_IJSG_SC_EEEEEEEvS1U_EENS_8epilogue10collective6detail29Sm90TmaWarpSpecializedAdapterINS25_15DefaultEpilogueIfNS5_IJSC_llEEES29_NS24_6thread17LinearCombinationIfLi1EffLNS2A_9ScaleType4KindE0ELNS_15FloatRoundStyleE2EfEENS1_15EpilogueDefaultEEEEEvvEEEEvNT_6ParamsE,"a",@progbits
	.sectionflags	@""
	.align	4
.nv.constant0._ZN7cutlass13device_kernelINS_4gemm6kernel13GemmUniversalIN4cute5tupleIJiiiiEEENS1_10collective13CollectiveMmaINS1_43MainloopSm90TmaGmmaWarpSpecializedSparseFP8ILi8ENS5_IJNS4_1CILi2EEENSA_ILi1EEESC_EEENS1_35KernelTmaWarpSpecializedCooperativeEEENS5_IJNSA_ILi128EEESG_SG_EEENS_12float_e4m3_tENS5_IJNS4_6LayoutINS5_IJiNS5_IJSB_iEEEiEEENS5_IJlNS5_IJSC_SB_EEElEEEEENSJ_INS5_IJNS5_IJNSA_ILi64EEEiEEENS5_IJSG_iEEEiEEENS5_IJNS5_IJSG_NSA_ILi8192EEEEEENS5_IJSC_lEEElEEEEEEEESI_NS5_IJlSC_lEEENS4_8TiledMMAINS4_8MMA_AtomIJNS4_4SM904GMMA6SPARSE32GMMA_64x128x64_F32E4M3E4M3_SS_TNILNS13_7ScaleInE1ELS16_1ELNS13_9SparseSelE0EEEEEENSJ_ISD_NS5_IJSC_NSA_ILi0EEES1A_EEEEENS5_IJNS4_10UnderscoreES1D_S1D_EEEEENS4_13SM90_TMA_LOADENS4_14ComposedLayoutINS4_7SwizzleILi2ELi4ELi3EEENS4_25smem_sparse_ptr_flag_bitsILi2ELi8EEENSJ_INS5_IJNS5_IJSC_NSA_ILi8EEEEEENS5_IJSB_SP_EEEEEENS5_IJNS5_IJS1A_SG_EEESM_EEEEEEEvNS4_8identityENS4_23SM90_TMA_LOAD_MULTICASTENS1H_INS1I_ILi3ELi4ELi3EEENS4_18smem_ptr_flag_bitsILi8EEENSJ_INS5_IJS1M_SG_EEENS5_IJSG_SC_EEEEEEEvS1U_EENS_8epilogue10collective6detail29Sm90TmaWarpSpecializedAdapterINS25_15DefaultEpilogueIfNS5_IJSC_llEEES29_NS24_6thread17LinearCombinationIfLi1EffLNS2A_9ScaleType4KindE0ELNS_15FloatRoundStyleE2EfEENS1_15EpilogueDefaultEEEEEvvEEEEvNT_6ParamsE:
	.zero		1920


//--------------------- SYMBOLS --------------------------

	.type		.nv.reservedSmem.offset0,@object
	.size		.nv.reservedSmem.offset0,0x4
